//
// Generated by NVIDIA NVVM Compiler
//
// Compiler Build ID: CL-36424714
// Cuda compilation tools, release 13.0, V13.0.88
// Based on NVVM 20.0.0
//

.version 9.0
.target sm_100
.address_size 64

	// .globl	_Z10vector_addPiS_iii
// _ZZ10vector_addPiS_iiiE10shared_mem has been demoted

.visible .entry _Z10vector_addPiS_iii(
	.param .u64 .ptr .align 1 _Z10vector_addPiS_iii_param_0,
	.param .u64 .ptr .align 1 _Z10vector_addPiS_iii_param_1,
	.param .u32 _Z10vector_addPiS_iii_param_2,
	.param .u32 _Z10vector_addPiS_iii_param_3,
	.param .u32 _Z10vector_addPiS_iii_param_4
)
{
	.reg .pred 	%p<74>;
	.reg .b16 	%rs<8>;
	.reg .b32 	%r<266>;
	.reg .b64 	%rd<25>;
	// demoted variable
	.shared .align 4 .b8 _ZZ10vector_addPiS_iiiE10shared_mem[144];
	ld.param.u64 	%rd3, [_Z10vector_addPiS_iii_param_0];
	ld.param.u64 	%rd4, [_Z10vector_addPiS_iii_param_1];
	ld.param.u32 	%r71, [_Z10vector_addPiS_iii_param_2];
	ld.param.u32 	%r72, [_Z10vector_addPiS_iii_param_3];
	ld.param.u32 	%r69, [_Z10vector_addPiS_iii_param_4];
	cvta.to.global.u64 	%rd1, %rd3;
	cvta.to.global.u64 	%rd2, %rd4;
	mov.u32 	%r73, %ctaid.x;
	mov.u32 	%r74, %ntid.x;
	mov.u32 	%r75, %tid.x;
	mad.lo.s32 	%r76, %r73, %r74, %r75;
	shr.s32 	%r77, %r71, 31;
	shr.u32 	%r78, %r77, 30;
	add.s32 	%r79, %r71, %r78;
	shr.s32 	%r80, %r79, 2;
	shr.s32 	%r81, %r76, 31;
	shr.u32 	%r82, %r81, 30;
	add.s32 	%r83, %r76, %r82;
	and.b32  	%r84, %r83, -4;
	sub.s32 	%r1, %r76, %r84;
	mul.lo.s32 	%r2, %r80, %r1;
	and.b32  	%r85, %r76, 3;
	setp.eq.s32 	%p21, %r85, 3;
	mad.lo.s32 	%r86, %r80, -3, %r71;
	selp.b32 	%r3, %r86, %r80, %p21;
	div.s32 	%r87, 16, %r72;
	div.s32 	%r88, %r76, %r87;
	mul.lo.s32 	%r89, %r88, %r87;
	sub.s32 	%r90, %r76, %r89;
	cvt.u16.u32 	%rs1, %r90;
	cvt.s8.s32 	%rs2, %r90;
	shr.u16 	%rs3, %rs2, 13;
	and.b16  	%rs4, %rs3, 3;
	add.s16 	%rs5, %rs1, %rs4;
	cvt.s16.s8 	%rs6, %rs5;
	shr.s16 	%rs7, %rs6, 2;
	cvt.s32.s16 	%r91, %rs7;
	mul.lo.s32 	%r4, %r69, %r91;
	add.s32 	%r5, %r69, 2;
	div.s32 	%r6, %r2, %r5;
	mad.lo.s32 	%r92, %r88, %r69, %r6;
	mad.lo.s32 	%r262, %r92, 10, %r4;
	setp.lt.s32 	%p22, %r262, 1;
	mov.b32 	%r245, 0;
	mov.u32 	%r251, %r262;
	@%p22 bra 	$L__BB0_2;
	rem.s32 	%r93, %r2, %r5;
	mad.lo.s32 	%r94, %r6, 10, %r93;
	add.s32 	%r245, %r94, %r4;
	mul.hi.s32 	%r95, %r94, 1717986919;
	shr.u32 	%r96, %r95, 31;
	shr.s32 	%r97, %r95, 2;
	add.s32 	%r98, %r97, %r96;
	mul.lo.s32 	%r99, %r98, 10;
	sub.s32 	%r100, %r94, %r99;
	add.s32 	%r251, %r100, %r262;
$L__BB0_2:
	add.s32 	%r12, %r3, %r2;
	setp.lt.s32 	%p23, %r3, 1;
	@%p23 bra 	$L__BB0_19;
	add.s32 	%r101, %r2, 1;
	max.s32 	%r13, %r12, %r101;
	sub.s32 	%r102, %r13, %r2;
	and.b32  	%r14, %r102, 3;
	setp.eq.s32 	%p24, %r14, 0;
	mov.u32 	%r250, %r2;
	@%p24 bra 	$L__BB0_8;
	shl.b32 	%r103, %r2, 2;
	mov.u32 	%r104, _ZZ10vector_addPiS_iiiE10shared_mem;
	add.s32 	%r247, %r104, %r103;
	neg.s32 	%r246, %r14;
	mov.u32 	%r250, %r2;
$L__BB0_5:
	.pragma "nounroll";
	setp.lt.s32 	%p26, %r250, 1;
	mov.pred 	%p64, 0;
	@%p26 bra 	$L__BB0_7;
	rem.s32 	%r105, %r250, %r5;
	setp.eq.s32 	%p64, %r105, 0;
$L__BB0_7:
	setp.ne.s32 	%p27, %r245, %r251;
	sub.s32 	%r106, %r251, %r69;
	add.s32 	%r107, %r106, 8;
	selp.b32 	%r108, %r107, %r251, %p27;
	selp.b32 	%r109, %r108, %r251, %p64;
	mul.wide.s32 	%rd5, %r109, 4;
	add.s64 	%rd6, %rd1, %rd5;
	ld.global.u32 	%r110, [%rd6];
	st.shared.u32 	[%r247], %r110;
	add.s32 	%r250, %r250, 1;
	add.s32 	%r251, %r109, 1;
	add.s32 	%r247, %r247, 4;
	add.s32 	%r246, %r246, 1;
	setp.ne.s32 	%p28, %r246, 0;
	@%p28 bra 	$L__BB0_5;
$L__BB0_8:
	sub.s32 	%r111, %r2, %r13;
	setp.gt.u32 	%p29, %r111, -4;
	@%p29 bra 	$L__BB0_19;
	add.s32 	%r253, %r250, 1;
	shl.b32 	%r112, %r250, 2;
	mov.u32 	%r113, _ZZ10vector_addPiS_iiiE10shared_mem;
	add.s32 	%r114, %r112, %r113;
	add.s32 	%r252, %r114, 8;
$L__BB0_10:
	add.s32 	%r32, %r253, -1;
	setp.lt.s32 	%p31, %r32, 1;
	mov.pred 	%p65, 0;
	@%p31 bra 	$L__BB0_12;
	rem.s32 	%r115, %r32, %r5;
	setp.eq.s32 	%p65, %r115, 0;
$L__BB0_12:
	setp.ne.s32 	%p33, %r245, %r251;
	sub.s32 	%r116, %r251, %r69;
	add.s32 	%r117, %r116, 8;
	selp.b32 	%r118, %r117, %r251, %p33;
	selp.b32 	%r33, %r118, %r251, %p65;
	mul.wide.s32 	%rd7, %r33, 4;
	add.s64 	%rd8, %rd1, %rd7;
	ld.global.u32 	%r119, [%rd8];
	st.shared.u32 	[%r252+-8], %r119;
	setp.lt.s32 	%p34, %r32, 0;
	mov.pred 	%p66, 0;
	@%p34 bra 	$L__BB0_14;
	rem.s32 	%r120, %r253, %r5;
	setp.eq.s32 	%p66, %r120, 0;
$L__BB0_14:
	add.s32 	%r121, %r33, 1;
	setp.ne.s32 	%p36, %r245, %r121;
	sub.s32 	%r122, %r121, %r69;
	add.s32 	%r123, %r122, 8;
	selp.b32 	%r124, %r123, %r121, %p36;
	selp.b32 	%r34, %r124, %r121, %p66;
	mul.wide.s32 	%rd9, %r34, 4;
	add.s64 	%rd10, %rd1, %rd9;
	ld.global.u32 	%r125, [%rd10];
	st.shared.u32 	[%r252+-4], %r125;
	setp.lt.s32 	%p37, %r32, -1;
	mov.pred 	%p67, 0;
	@%p37 bra 	$L__BB0_16;
	add.s32 	%r126, %r253, 1;
	rem.s32 	%r127, %r126, %r5;
	setp.eq.s32 	%p67, %r127, 0;
$L__BB0_16:
	add.s32 	%r128, %r34, 1;
	setp.ne.s32 	%p39, %r245, %r128;
	sub.s32 	%r129, %r128, %r69;
	add.s32 	%r130, %r129, 8;
	selp.b32 	%r131, %r130, %r128, %p39;
	selp.b32 	%r35, %r131, %r128, %p67;
	mul.wide.s32 	%rd11, %r35, 4;
	add.s64 	%rd12, %rd1, %rd11;
	ld.global.u32 	%r132, [%rd12];
	st.shared.u32 	[%r252], %r132;
	setp.lt.s32 	%p40, %r32, -2;
	mov.pred 	%p68, 0;
	@%p40 bra 	$L__BB0_18;
	add.s32 	%r133, %r253, 2;
	rem.s32 	%r134, %r133, %r5;
	setp.eq.s32 	%p68, %r134, 0;
$L__BB0_18:
	add.s32 	%r135, %r35, 1;
	setp.ne.s32 	%p41, %r245, %r135;
	sub.s32 	%r136, %r135, %r69;
	add.s32 	%r137, %r136, 8;
	selp.b32 	%r138, %r137, %r135, %p41;
	selp.b32 	%r139, %r138, %r135, %p68;
	mul.wide.s32 	%rd13, %r139, 4;
	add.s64 	%rd14, %rd1, %rd13;
	ld.global.u32 	%r140, [%rd14];
	st.shared.u32 	[%r252+4], %r140;
	add.s32 	%r251, %r139, 1;
	add.s32 	%r37, %r253, 4;
	add.s32 	%r141, %r253, 3;
	add.s32 	%r252, %r252, 16;
	setp.lt.s32 	%p42, %r141, %r12;
	mov.u32 	%r253, %r37;
	@%p42 bra 	$L__BB0_10;
$L__BB0_19:
	setp.lt.s32 	%p43, %r262, 1;
	bar.sync 	0;
	mul.lo.s32 	%r143, %r3, %r1;
	shr.s32 	%r144, %r143, 31;
	shr.u32 	%r145, %r144, 30;
	add.s32 	%r146, %r143, %r145;
	shr.u32 	%r147, %r146, 2;
	mad.lo.s32 	%r148, %r5, %r147, %r5;
	shl.b32 	%r149, %r148, 2;
	mov.u32 	%r150, _ZZ10vector_addPiS_iiiE10shared_mem;
	add.s32 	%r151, %r150, %r149;
	add.s32 	%r152, %r151, 4;
	ld.shared.u32 	%r153, [%r151+4];
	ld.shared.u32 	%r154, [%r151];
	add.s32 	%r155, %r154, %r153;
	ld.shared.u32 	%r156, [%r151+8];
	add.s32 	%r157, %r155, %r156;
	shl.b32 	%r158, %r69, 2;
	xor.b32  	%r159, %r158, -4;
	add.s32 	%r160, %r151, %r159;
	ld.shared.u32 	%r161, [%r160];
	add.s32 	%r162, %r157, %r161;
	add.s32 	%r163, %r152, %r158;
	ld.shared.u32 	%r164, [%r163+8];
	add.s32 	%r165, %r162, %r164;
	abs.s32 	%r166, %r165;
	div.s32 	%r167, %r165, %r166;
	st.shared.u32 	[%r151+4], %r167;
	add.s32 	%r168, %r167, %r156;
	ld.shared.u32 	%r169, [%r151+12];
	add.s32 	%r170, %r168, %r169;
	ld.shared.u32 	%r171, [%r160+4];
	add.s32 	%r172, %r170, %r171;
	ld.shared.u32 	%r173, [%r163+12];
	add.s32 	%r174, %r172, %r173;
	abs.s32 	%r175, %r174;
	div.s32 	%r176, %r174, %r175;
	st.shared.u32 	[%r151+8], %r176;
	add.s32 	%r177, %r176, %r169;
	ld.shared.u32 	%r178, [%r151+16];
	add.s32 	%r179, %r177, %r178;
	ld.shared.u32 	%r180, [%r160+8];
	add.s32 	%r181, %r179, %r180;
	ld.shared.u32 	%r182, [%r163+16];
	add.s32 	%r183, %r181, %r182;
	abs.s32 	%r184, %r183;
	div.s32 	%r185, %r183, %r184;
	st.shared.u32 	[%r151+12], %r185;
	add.s32 	%r186, %r185, %r178;
	ld.shared.u32 	%r187, [%r151+20];
	add.s32 	%r188, %r186, %r187;
	ld.shared.u32 	%r189, [%r160+12];
	add.s32 	%r190, %r188, %r189;
	ld.shared.u32 	%r191, [%r163+20];
	add.s32 	%r192, %r190, %r191;
	abs.s32 	%r193, %r192;
	div.s32 	%r194, %r192, %r193;
	st.shared.u32 	[%r151+16], %r194;
	bar.sync 	0;
	mov.b32 	%r256, 0;
	@%p43 bra 	$L__BB0_21;
	rem.s32 	%r195, %r2, %r5;
	mad.lo.s32 	%r196, %r6, 10, %r195;
	add.s32 	%r256, %r196, %r4;
	mul.hi.s32 	%r197, %r196, 1717986919;
	shr.u32 	%r198, %r197, 31;
	shr.s32 	%r199, %r197, 2;
	add.s32 	%r200, %r199, %r198;
	mul.lo.s32 	%r201, %r200, 10;
	sub.s32 	%r202, %r196, %r201;
	add.s32 	%r262, %r202, %r262;
$L__BB0_21:
	setp.lt.s32 	%p44, %r3, 1;
	@%p44 bra 	$L__BB0_38;
	add.s32 	%r203, %r2, 1;
	max.s32 	%r43, %r12, %r203;
	sub.s32 	%r204, %r43, %r2;
	and.b32  	%r44, %r204, 3;
	setp.eq.s32 	%p45, %r44, 0;
	mov.u32 	%r261, %r2;
	@%p45 bra 	$L__BB0_27;
	shl.b32 	%r205, %r2, 2;
	add.s32 	%r258, %r150, %r205;
	neg.s32 	%r257, %r44;
	mov.u32 	%r261, %r2;
$L__BB0_24:
	.pragma "nounroll";
	setp.lt.s32 	%p47, %r261, 1;
	mov.pred 	%p69, 0;
	@%p47 bra 	$L__BB0_26;
	rem.s32 	%r207, %r261, %r5;
	setp.eq.s32 	%p69, %r207, 0;
$L__BB0_26:
	setp.ne.s32 	%p48, %r256, %r262;
	sub.s32 	%r208, %r262, %r69;
	add.s32 	%r209, %r208, 8;
	selp.b32 	%r210, %r209, %r262, %p48;
	selp.b32 	%r211, %r210, %r262, %p69;
	ld.shared.u32 	%r212, [%r258];
	mul.wide.s32 	%rd15, %r211, 4;
	add.s64 	%rd16, %rd2, %rd15;
	st.global.u32 	[%rd16], %r212;
	add.s32 	%r261, %r261, 1;
	add.s32 	%r262, %r211, 1;
	add.s32 	%r258, %r258, 4;
	add.s32 	%r257, %r257, 1;
	setp.ne.s32 	%p49, %r257, 0;
	@%p49 bra 	$L__BB0_24;
$L__BB0_27:
	sub.s32 	%r213, %r2, %r43;
	setp.gt.u32 	%p50, %r213, -4;
	@%p50 bra 	$L__BB0_38;
	add.s32 	%r264, %r261, 1;
	shl.b32 	%r214, %r261, 2;
	add.s32 	%r216, %r214, %r150;
	add.s32 	%r263, %r216, 8;
$L__BB0_29:
	add.s32 	%r62, %r264, -1;
	setp.lt.s32 	%p52, %r62, 1;
	mov.pred 	%p70, 0;
	@%p52 bra 	$L__BB0_31;
	rem.s32 	%r217, %r62, %r5;
	setp.eq.s32 	%p70, %r217, 0;
$L__BB0_31:
	setp.ne.s32 	%p54, %r256, %r262;
	sub.s32 	%r218, %r262, %r69;
	add.s32 	%r219, %r218, 8;
	selp.b32 	%r220, %r219, %r262, %p54;
	selp.b32 	%r63, %r220, %r262, %p70;
	ld.shared.u32 	%r221, [%r263+-8];
	mul.wide.s32 	%rd17, %r63, 4;
	add.s64 	%rd18, %rd2, %rd17;
	st.global.u32 	[%rd18], %r221;
	setp.lt.s32 	%p55, %r62, 0;
	mov.pred 	%p71, 0;
	@%p55 bra 	$L__BB0_33;
	rem.s32 	%r222, %r264, %r5;
	setp.eq.s32 	%p71, %r222, 0;
$L__BB0_33:
	add.s32 	%r223, %r63, 1;
	setp.ne.s32 	%p57, %r256, %r223;
	sub.s32 	%r224, %r223, %r69;
	add.s32 	%r225, %r224, 8;
	selp.b32 	%r226, %r225, %r223, %p57;
	selp.b32 	%r64, %r226, %r223, %p71;
	ld.shared.u32 	%r227, [%r263+-4];
	mul.wide.s32 	%rd19, %r64, 4;
	add.s64 	%rd20, %rd2, %rd19;
	st.global.u32 	[%rd20], %r227;
	setp.lt.s32 	%p58, %r62, -1;
	mov.pred 	%p72, 0;
	@%p58 bra 	$L__BB0_35;
	add.s32 	%r228, %r264, 1;
	rem.s32 	%r229, %r228, %r5;
	setp.eq.s32 	%p72, %r229, 0;
$L__BB0_35:
	add.s32 	%r230, %r64, 1;
	setp.ne.s32 	%p60, %r256, %r230;
	sub.s32 	%r231, %r230, %r69;
	add.s32 	%r232, %r231, 8;
	selp.b32 	%r233, %r232, %r230, %p60;
	selp.b32 	%r65, %r233, %r230, %p72;
	ld.shared.u32 	%r234, [%r263];
	mul.wide.s32 	%rd21, %r65, 4;
	add.s64 	%rd22, %rd2, %rd21;
	st.global.u32 	[%rd22], %r234;
	setp.lt.s32 	%p61, %r62, -2;
	mov.pred 	%p73, 0;
	@%p61 bra 	$L__BB0_37;
	add.s32 	%r235, %r264, 2;
	rem.s32 	%r236, %r235, %r5;
	setp.eq.s32 	%p73, %r236, 0;
$L__BB0_37:
	add.s32 	%r237, %r65, 1;
	setp.ne.s32 	%p62, %r256, %r237;
	sub.s32 	%r238, %r237, %r69;
	add.s32 	%r239, %r238, 8;
	selp.b32 	%r240, %r239, %r237, %p62;
	selp.b32 	%r241, %r240, %r237, %p73;
	ld.shared.u32 	%r242, [%r263+4];
	mul.wide.s32 	%rd23, %r241, 4;
	add.s64 	%rd24, %rd2, %rd23;
	st.global.u32 	[%rd24], %r242;
	add.s32 	%r262, %r241, 1;
	add.s32 	%r67, %r264, 4;
	add.s32 	%r243, %r264, 3;
	add.s32 	%r263, %r263, 16;
	setp.lt.s32 	%p63, %r243, %r12;
	mov.u32 	%r264, %r67;
	@%p63 bra 	$L__BB0_29;
$L__BB0_38:
	bar.sync 	0;
	ret;

}


// ===== COMPILED SASS (sm_100) =====

	.target	sm_100

	.elftype	@"ET_EXEC"


//--------------------- .note.nv.tkinfo           --------------------------
	.section	.note.nv.tkinfo,"",@"SHT_NOTE"
	.sectionflags	@"SHF_NOTE_NV_TKINFO"
	.tkinfo
        /*0018*/ 	.word	0x00000002
        /*0030*/ 	.string	""
        /*0030*/ 	.string	"ptxas"
        /*0030*/ 	.string	"Cuda compilation tools, release 13.0, V13.0.88"
        /*0030*/ 	.string	"Build cuda_13.0.r13.0/compiler.36424714_0"
        /*0030*/ 	.string	"-arch sm_100 -m 64 "



//--------------------- .note.nv.cuinfo           --------------------------
	.section	.note.nv.cuinfo,"",@"SHT_NOTE"
	.sectionflags	@"SHF_NOTE_NV_CUINFO"
        /*0018*/ 	.short	0x0002
        /*001a*/ 	.short	0x0064
        /*001c*/ 	.short	0x0082
	.zero		2


//--------------------- .nv.info                  --------------------------
	.section	.nv.info,"",@"SHT_CUDA_INFO"
	.align	4


	//----- nvinfo : EIATTR_REGCOUNT
	.align		4
        /*0000*/ 	.byte	0x04, 0x2f
        /*0002*/ 	.short	(.L_1 - .L_0)
	.align		4
.L_0:
        /*0004*/ 	.word	index@(_Z10vector_addPiS_iii)
        /*0008*/ 	.word	0x0000001d


	//----- nvinfo : EIATTR_FRAME_SIZE
	.align		4
.L_1:
        /*000c*/ 	.byte	0x04, 0x11
        /*000e*/ 	.short	(.L_3 - .L_2)
	.align		4
.L_2:
        /*0010*/ 	.word	index@(_Z10vector_addPiS_iii)
        /*0014*/ 	.word	0x00000000


	//----- nvinfo : EIATTR_MIN_STACK_SIZE
	.align		4
.L_3:
        /*0018*/ 	.byte	0x04, 0x12
        /*001a*/ 	.short	(.L_5 - .L_4)
	.align		4
.L_4:
        /*001c*/ 	.word	index@(_Z10vector_addPiS_iii)
        /*0020*/ 	.word	0x00000000
.L_5:


//--------------------- .nv.compat                --------------------------
	.section	.nv.compat,"",@"SHT_CUDA_COMPAT_INFO"
	.align	4
        /*0000*/ 	.byte	0x02, 0x09, 0x00, 0x00, 0x02, 0x02, 0x01, 0x00, 0x02, 0x05, 0x05, 0x00, 0x03, 0x07, 0x01, 0x01
        /*0010*/ 	.byte	0x02, 0x03, 0x00, 0x00, 0x02, 0x06, 0x01, 0x00, 0x04, 0x0b, 0x08, 0x00, 0x09, 0x00, 0x00, 0x00
        /*0020*/ 	.byte	0x00, 0x00, 0x00, 0x00


//--------------------- .nv.info._Z10vector_addPiS_iii --------------------------
	.section	.nv.info._Z10vector_addPiS_iii,"",@"SHT_CUDA_INFO"
	.sectionflags	@""
	.align	4


	//----- nvinfo : EIATTR_CUDA_API_VERSION
	.align		4
        /*0000*/ 	.byte	0x04, 0x37
        /*0002*/ 	.short	(.L_7 - .L_6)
.L_6:
        /*0004*/ 	.word	0x00000082


	//----- nvinfo : EIATTR_KPARAM_INFO
	.align		4
.L_7:
        /*0008*/ 	.byte	0x04, 0x17
        /*000a*/ 	.short	(.L_9 - .L_8)
.L_8:
        /*000c*/ 	.word	0x00000000
        /*0010*/ 	.short	0x0004
        /*0012*/ 	.short	0x0018
        /*0014*/ 	.byte	0x00, 0xf0, 0x11, 0x00


	//----- nvinfo : EIATTR_KPARAM_INFO
	.align		4
.L_9:
        /*0018*/ 	.byte	0x04, 0x17
        /*001a*/ 	.short	(.L_11 - .L_10)
.L_10:
        /*001c*/ 	.word	0x00000000
        /*0020*/ 	.short	0x0003
        /*0022*/ 	.short	0x0014
        /*0024*/ 	.byte	0x00, 0xf0, 0x11, 0x00


	//----- nvinfo : EIATTR_KPARAM_INFO
	.align		4
.L_11:
        /*0028*/ 	.byte	0x04, 0x17
        /*002a*/ 	.short	(.L_13 - .L_12)
.L_12:
        /*002c*/ 	.word	0x00000000
        /*0030*/ 	.short	0x0002
        /*0032*/ 	.short	0x0010
        /*0034*/ 	.byte	0x00, 0xf0, 0x11, 0x00


	//----- nvinfo : EIATTR_KPARAM_INFO
	.align		4
.L_13:
        /*0038*/ 	.byte	0x04, 0x17
        /*003a*/ 	.short	(.L_15 - .L_14)
.L_14:
        /*003c*/ 	.word	0x00000000
        /*0040*/ 	.short	0x0001
        /*0042*/ 	.short	0x0008
        /*0044*/ 	.byte	0x00, 0xf5, 0x21, 0x00


	//----- nvinfo : EIATTR_KPARAM_INFO
	.align		4
.L_15:
        /*0048*/ 	.byte	0x04, 0x17
        /*004a*/ 	.short	(.L_17 - .L_16)
.L_16:
        /*004c*/ 	.word	0x00000000
        /*0050*/ 	.short	0x0000
        /*0052*/ 	.short	0x0000
        /*0054*/ 	.byte	0x00, 0xf5, 0x21, 0x00


	//----- nvinfo : EIATTR_SPARSE_MMA_MASK
	.align		4
.L_17:
        /*0058*/ 	.byte	0x03, 0x50
        /*005a*/ 	.short	0x0000


	//----- nvinfo : EIATTR_MAXREG_COUNT
	.align		4
        /*005c*/ 	.byte	0x03, 0x1b
        /*005e*/ 	.short	0x00ff


	//----- nvinfo : EIATTR_NUM_BARRIERS
	.align		4
        /*0060*/ 	.byte	0x02, 0x4c
        /*0062*/ 	.byte	0x01
	.zero		1


	//----- nvinfo : EIATTR_MERCURY_ISA_VERSION
	.align		4
        /*0064*/ 	.byte	0x03, 0x5f
        /*0066*/ 	.short	0x0101


	//----- nvinfo : EIATTR_VRC_CTA_INIT_COUNT
	.align		4
        /*0068*/ 	.byte	0x02, 0x4a
	.zero		1
	.zero		1


	//----- nvinfo : EIATTR_EXIT_INSTR_OFFSETS
	.align		4
        /*006c*/ 	.byte	0x04, 0x1c
        /*006e*/ 	.short	(.L_19 - .L_18)


	//   ....[0]....
.L_18:
        /*0070*/ 	.word	0x00002f00


	//----- nvinfo : EIATTR_CRS_STACK_SIZE
	.align		4
.L_19:
        /*0074*/ 	.byte	0x04, 0x1e
        /*0076*/ 	.short	(.L_21 - .L_20)
.L_20:
        /*0078*/ 	.word	0x00000000


	//----- nvinfo : EIATTR_CBANK_PARAM_SIZE
	.align		4
.L_21:
        /*007c*/ 	.byte	0x03, 0x19
        /*007e*/ 	.short	0x001c


	//----- nvinfo : EIATTR_PARAM_CBANK
	.align		4
        /*0080*/ 	.byte	0x04, 0x0a
        /*0082*/ 	.short	(.L_23 - .L_22)
	.align		4
.L_22:
        /*0084*/ 	.word	index@(.nv.constant0._Z10vector_addPiS_iii)
        /*0088*/ 	.short	0x0380
        /*008a*/ 	.short	0x001c


	//----- nvinfo : EIATTR_SW_WAR
	.align		4
.L_23:
        /*008c*/ 	.byte	0x04, 0x36
        /*008e*/ 	.short	(.L_25 - .L_24)
.L_24:
        /*0090*/ 	.word	0x00000008
.L_25:


//--------------------- .nv.callgraph             --------------------------
	.section	.nv.callgraph,"",@"SHT_CUDA_CALLGRAPH"
	.align	4
	.sectionentsize	8
	.align		4
        /*0000*/ 	.word	0x00000000
	.align		4
        /*0004*/ 	.word	0xffffffff
	.align		4
        /*0008*/ 	.word	0x00000000
	.align		4
        /*000c*/ 	.word	0xfffffffe
	.align		4
        /*0010*/ 	.word	0x00000000
	.align		4
        /*0014*/ 	.word	0xfffffffd
	.align		4
        /*0018*/ 	.word	0x00000000
	.align		4
        /*001c*/ 	.word	0xfffffffc


//--------------------- .text._Z10vector_addPiS_iii --------------------------
	.section	.text._Z10vector_addPiS_iii,"ax",@progbits
	.align	128
        .global         _Z10vector_addPiS_iii
        .type           _Z10vector_addPiS_iii,@function
        .size           _Z10vector_addPiS_iii,(.L_x_37 - _Z10vector_addPiS_iii)
        .other          _Z10vector_addPiS_iii,@"STO_CUDA_ENTRY STV_DEFAULT"
_Z10vector_addPiS_iii:
.text._Z10vector_addPiS_iii:
[----:B------:R-:W-:Y:S08]  /*0000*/  LDC R1, c[0x0][0x37c] ;  /* 0x0000df00ff017b82 */ /* 0x000ff00000000800 */
[----:B------:R-:W0:Y:S01]  /*0010*/  LDC.64 R2, c[0x0][0x390] ;  /* 0x0000e400ff027b82 */ /* 0x000e220000000a00 */
[----:B------:R-:W1:Y:S01]  /*0020*/  LDCU UR5, c[0x0][0x398] ;  /* 0x00007300ff0577ac */ /* 0x000e620008000800 */
[----:B------:R-:W-:Y:S01]  /*0030*/  BSSY.RECONVERGENT B0, `(.L_x_0) ;  /* 0x000007f000007945 */ /* 0x000fe20003800200 */
[----:B------:R-:W2:Y:S05]  /*0040*/  LDCU.64 UR6, c[0x0][0x358] ;  /* 0x00006b00ff0677ac */ /* 0x000eaa0008000a00 */
[----:B------:R-:W3:Y:S01]  /*0050*/  S2UR UR4, SR_CTAID.X ;  /* 0x00000000000479c3 */ /* 0x000ee20000002500 */
[----:B------:R-:W4:Y:S01]  /*0060*/  LDCU UR8, c[0x0][0x398] ;  /* 0x00007300ff0877ac */ /* 0x000f220008000800 */
[----:B------:R-:W0:Y:S01]  /*0070*/  LDCU UR9, c[0x0][0x398] ;  /* 0x00007300ff0977ac */ /* 0x000e220008000800 */
[----:B-1----:R-:W-:-:S04]  /*0080*/  IMAD.U32 R19, RZ, RZ, UR5 ;  /* 0x00000005ff137e24 */ /* 0x002fc8000f8e00ff */
[----:B------:R-:W-:Y:S01]  /*0090*/  VIADD R11, R19, 0x2 ;  /* 0x00000002130b7836 */ /* 0x000fe20000000000 */
[----:B0-----:R-:W-:-:S04]  /*00a0*/  IABS R8, R3 ;  /* 0x0000000300087213 */ /* 0x001fc80000000000 */
[----:B------:R-:W0:Y:S08]  /*00b0*/  I2F.RP R0, R8 ;  /* 0x0000000800007306 */ /* 0x000e300000209400 */
[----:B0-----:R-:W0:Y:S02]  /*00c0*/  MUFU.RCP R0, R0 ;  /* 0x0000000000007308 */ /* 0x001e240000001000 */
[----:B0-----:R-:W-:Y:S01]  /*00d0*/  VIADD R4, R0, 0xffffffe ;  /* 0x0ffffffe00047836 */ /* 0x001fe20000000000 */
[----:B------:R-:W-:-:S05]  /*00e0*/  LOP3.LUT R0, R3, 0x10, RZ, 0x3c, !PT ;  /* 0x0000001003007812 */ /* 0x000fca00078e3cff */
[----:B------:R0:W1:Y:S01]  /*00f0*/  F2I.FTZ.U32.TRUNC.NTZ R5, R4 ;  /* 0x0000000400057305 */ /* 0x000062000021f000 */
[----:B------:R-:W-:Y:S01]  /*0100*/  ISETP.GE.AND P2, PT, R0, RZ, PT ;  /* 0x000000ff0000720c */ /* 0x000fe20003f46270 */
[----:B0-----:R-:W-:Y:S02]  /*0110*/  IMAD.MOV.U32 R4, RZ, RZ, RZ ;  /* 0x000000ffff047224 */ /* 0x001fe400078e00ff */
[----:B-1----:R-:W-:-:S04]  /*0120*/  IMAD.MOV R7, RZ, RZ, -R5 ;  /* 0x000000ffff077224 */ /* 0x002fc800078e0a05 */
[----:B------:R-:W-:-:S04]  /*0130*/  IMAD R7, R7, R8, RZ ;  /* 0x0000000807077224 */ /* 0x000fc800078e02ff */
[----:B------:R-:W-:-:S06]  /*0140*/  IMAD.HI.U32 R5, R5, R7, R4 ;  /* 0x0000000705057227 */ /* 0x000fcc00078e0004 */
[----:B------:R-:W-:-:S04]  /*0150*/  IMAD.HI.U32 R6, R5, 0x10, RZ ;  /* 0x0000001005067827 */ /* 0x000fc800078e00ff */
[----:B------:R-:W-:-:S04]  /*0160*/  IMAD.MOV R5, RZ, RZ, -R6 ;  /* 0x000000ffff057224 */ /* 0x000fc800078e0a06 */
[----:B------:R-:W-:-:S05]  /*0170*/  IMAD R5, R8, R5, 0x10 ;  /* 0x0000001008057424 */ /* 0x000fca00078e0205 */
[----:B------:R-:W-:-:S13]  /*0180*/  ISETP.GT.U32.AND P1, PT, R8, R5, PT ;  /* 0x000000050800720c */ /* 0x000fda0003f24070 */
[----:B------:R-:W-:Y:S01]  /*0190*/  @!P1 IMAD.IADD R5, R5, 0x1, -R8 ;  /* 0x0000000105059824 */ /* 0x000fe200078e0a08 */
[----:B------:R-:W-:Y:S02]  /*01a0*/  @!P1 IADD3 R6, PT, PT, R6, 0x1, RZ ;  /* 0x0000000106069810 */ /* 0x000fe40007ffe0ff */
[----:B------:R-:W-:Y:S02]  /*01b0*/  ISETP.NE.AND P1, PT, R3, RZ, PT ;  /* 0x000000ff0300720c */ /* 0x000fe40003f25270 */
[----:B------:R-:W-:Y:S02]  /*01c0*/  ISETP.GE.U32.AND P0, PT, R5, R8, PT ;  /* 0x000000080500720c */ /* 0x000fe40003f06070 */
[----:B------:R-:W3:Y:S11]  /*01d0*/  S2R R8, SR_TID.X ;  /* 0x0000000000087919 */ /* 0x000ef60000002100 */
[----:B------:R-:W-:-:S04]  /*01e0*/  @P0 VIADD R6, R6, 0x1 ;  /* 0x0000000106060836 */ /* 0x000fc80000000000 */
[----:B------:R-:W-:Y:S01]  /*01f0*/  @!P2 IMAD.MOV R6, RZ, RZ, -R6 ;  /* 0x000000ffff06a224 */ /* 0x000fe200078e0a06 */
[----:B------:R-:W-:Y:S02]  /*0200*/  @!P1 LOP3.LUT R6, RZ, R3, RZ, 0x33, !PT ;  /* 0x00000003ff069212 */ /* 0x000fe400078e33ff */
[----:B------:R-:W3:Y:S02]  /*0210*/  LDC R3, c[0x0][0x360] ;  /* 0x0000d800ff037b82 */ /* 0x000ee40000000800 */
[----:B------:R-:W-:-:S04]  /*0220*/  IABS R7, R6 ;  /* 0x0000000600077213 */ /* 0x000fc80000000000 */
[----:B------:R-:W0:Y:S08]  /*0230*/  I2F.RP R0, R7 ;  /* 0x0000000700007306 */ /* 0x000e300000209400 */
[----:B0-----:R-:W0:Y:S01]  /*0240*/  MUFU.RCP R0, R0 ;  /* 0x0000000000007308 */ /* 0x001e220000001000 */
[----:B---3--:R-:W-:-:S05]  /*0250*/  IMAD R3, R3, UR4, R8 ;  /* 0x0000000403037c24 */ /* 0x008fca000f8e0208 */
[----:B------:R-:W-:Y:S01]  /*0260*/  IABS R8, R3 ;  /* 0x0000000300087213 */ /* 0x000fe20000000000 */
[----:B0-----:R-:W-:Y:S01]  /*0270*/  VIADD R4, R0, 0xffffffe ;  /* 0x0ffffffe00047836 */ /* 0x001fe20000000000 */
[----:B------:R-:W-:-:S03]  /*0280*/  IABS R0, R11 ;  /* 0x0000000b00007213 */ /* 0x000fc60000000000 */
[----:B------:R0:W1:Y:S08]  /*0290*/  F2I.FTZ.U32.TRUNC.NTZ R5, R4 ;  /* 0x0000000400057305 */ /* 0x000070000021f000 */
[----:B------:R-:W3:Y:S01]  /*02a0*/  I2F.RP R12, R0 ;  /* 0x00000000000c7306 */ /* 0x000ee20000209400 */
[----:B0-----:R-:W-:Y:S01]  /*02b0*/  IMAD.MOV.U32 R4, RZ, RZ, RZ ;  /* 0x000000ffff047224 */ /* 0x001fe200078e00ff */
[----:B-1----:R-:W-:-:S05]  /*02c0*/  IADD3 R10, PT, PT, RZ, -R5, RZ ;  /* 0x80000005ff0a7210 */ /* 0x002fca0007ffe0ff */
[----:B------:R-:W-:Y:S01]  /*02d0*/  IMAD R9, R10, R7, RZ ;  /* 0x000000070a097224 */ /* 0x000fe200078e02ff */
[-C--:B------:R-:W-:Y:S01]  /*02e0*/  IABS R10, R6.reuse ;  /* 0x00000006000a7213 */ /* 0x080fe20000000000 */
[----:B---3--:R-:W0:Y:S02]  /*02f0*/  MUFU.RCP R12, R12 ;  /* 0x0000000c000c7308 */ /* 0x008e240000001000 */
[----:B------:R-:W-:Y:S01]  /*0300*/  IMAD.HI.U32 R4, R5, R9, R4 ;  /* 0x0000000905047227 */ /* 0x000fe200078e0004 */
[----:B------:R-:W-:-:S03]  /*0310*/  LOP3.LUT R9, R3, R6, RZ, 0x3c, !PT ;  /* 0x0000000603097212 */ /* 0x000fc600078e3cff */
[----:B------:R-:W-:Y:S01]  /*0320*/  IMAD.MOV.U32 R5, RZ, RZ, R8 ;  /* 0x000000ffff057224 */ /* 0x000fe200078e0008 */
[----:B------:R-:W-:Y:S01]  /*0330*/  ISETP.GE.AND P2, PT, R9, RZ, PT ;  /* 0x000000ff0900720c */ /* 0x000fe20003f46270 */
[----:B------:R-:W-:Y:S02]  /*0340*/  IMAD.MOV R10, RZ, RZ, -R10 ;  /* 0x000000ffff0a7224 */ /* 0x000fe400078e0a0a */
[----:B------:R-:W-:Y:S01]  /*0350*/  IMAD.HI.U32 R8, R4, R5, RZ ;  /* 0x0000000504087227 */ /* 0x000fe200078e00ff */
[----:B------:R-:W-:-:S03]  /*0360*/  SHF.R.S32.HI R4, RZ, 0x1f, R3 ;  /* 0x0000001fff047819 */ /* 0x000fc60000011403 */
[----:B------:R-:W-:Y:S01]  /*0370*/  IMAD R10, R8, R10, R5 ;  /* 0x0000000a080a7224 */ /* 0x000fe200078e0205 */
[----:B------:R-:W-:Y:S01]  /*0380*/  LEA.HI R4, R4, R3, RZ, 0x2 ;  /* 0x0000000304047211 */ /* 0x000fe200078f10ff */
[----:B0-----:R-:W-:-:S03]  /*0390*/  VIADD R5, R12, 0xffffffe ;  /* 0x0ffffffe0c057836 */ /* 0x001fc60000000000 */
[----:B------:R-:W-:Y:S01]  /*03a0*/  ISETP.GT.U32.AND P1, PT, R7, R10, PT ;  /* 0x0000000a0700720c */ /* 0x000fe20003f24070 */
[----:B------:R-:W-:Y:S01]  /*03b0*/  IMAD.MOV.U32 R12, RZ, RZ, RZ ;  /* 0x000000ffff0c7224 */ /* 0x000fe200078e00ff */
[----:B------:R-:W-:Y:S01]  /*03c0*/  LOP3.LUT R4, R4, 0xfffffffc, RZ, 0xc0, !PT ;  /* 0xfffffffc04047812 */ /* 0x000fe200078ec0ff */
[----:B------:R-:W0:Y:S03]  /*03d0*/  F2I.FTZ.U32.TRUNC.NTZ R5, R5 ;  /* 0x0000000500057305 */ /* 0x000e26000021f000 */
[----:B------:R-:W-:Y:S01]  /*03e0*/  IADD3 R16, PT, PT, R3, -R4, RZ ;  /* 0x8000000403107210 */ /* 0x000fe20007ffe0ff */
[----:B------:R-:W-:-:S06]  /*03f0*/  HFMA2 R4, -RZ, RZ, 0, 0 ;  /* 0x00000000ff047431 */ /* 0x000fcc00000001ff */
[----:B------:R-:W-:Y:S02]  /*0400*/  @!P1 IMAD.IADD R10, R10, 0x1, -R7 ;  /* 0x000000010a0a9824 */ /* 0x000fe400078e0a07 */
[----:B------:R-:W-:Y:S01]  /*0410*/  @!P1 VIADD R8, R8, 0x1 ;  /* 0x0000000108089836 */ /* 0x000fe20000000000 */
[----:B------:R-:W-:Y:S02]  /*0420*/  ISETP.NE.AND P1, PT, R6, RZ, PT ;  /* 0x000000ff0600720c */ /* 0x000fe40003f25270 */
[----:B------:R-:W-:Y:S02]  /*0430*/  ISETP.GE.U32.AND P0, PT, R10, R7, PT ;  /* 0x000000070a00720c */ /* 0x000fe40003f06070 */
[----:B------:R-:W-:Y:S01]  /*0440*/  SHF.R.S32.HI R7, RZ, 0x1f, R2 ;  /* 0x0000001fff077819 */ /* 0x000fe20000011402 */
[----:B0-----:R-:W-:Y:S01]  /*0450*/  IMAD.MOV R9, RZ, RZ, -R5 ;  /* 0x000000ffff097224 */ /* 0x001fe200078e0a05 */
[----:B------:R-:W-:Y:S02]  /*0460*/  IABS R10, R11 ;  /* 0x0000000b000a7213 */ /* 0x000fe40000000000 */
[----:B------:R-:W-:Y:S01]  /*0470*/  LEA.HI R7, R7, R2, RZ, 0x2 ;  /* 0x0000000207077211 */ /* 0x000fe200078f10ff */
[----:B------:R-:W-:-:S02]  /*0480*/  IMAD R9, R9, R0, RZ ;  /* 0x0000000009097224 */ /* 0x000fc400078e02ff */
[----:B------:R-:W-:Y:S01]  /*0490*/  IMAD.MOV R10, RZ, RZ, -R10 ;  /* 0x000000ffff0a7224 */ /* 0x000fe200078e0a0a */
[----:B------:R-:W-:Y:S01]  /*04a0*/  SHF.R.S32.HI R17, RZ, 0x2, R7 ;  /* 0x00000002ff117819 */ /* 0x000fe20000011407 */
[----:B------:R-:W-:-:S04]  /*04b0*/  IMAD.HI.U32 R4, R5, R9, R4 ;  /* 0x0000000905047227 */ /* 0x000fc800078e0004 */
[----:B------:R-:W-:Y:S02]  /*04c0*/  @P0 VIADD R8, R8, 0x1 ;  /* 0x0000000108080836 */ /* 0x000fe40000000000 */
[----:B------:R-:W-:Y:S02]  /*04d0*/  IMAD R15, R17, R16, RZ ;  /* 0x00000010110f7224 */ /* 0x000fe400078e02ff */
[----:B------:R-:W-:-:S03]  /*04e0*/  IMAD.MOV.U32 R7, RZ, RZ, R8 ;  /* 0x000000ffff077224 */ /* 0x000fc600078e0008 */
[----:B------:R-:W-:Y:S01]  /*04f0*/  IABS R8, R15 ;  /* 0x0000000f00087213 */ /* 0x000fe20000000000 */
[----:B------:R-:W-:Y:S01]  /*0500*/  @!P2 IMAD.MOV R7, RZ, RZ, -R7 ;  /* 0x000000ffff07a224 */ /* 0x000fe200078e0a07 */
[----:B------:R-:W-:-:S03]  /*0510*/  @!P1 LOP3.LUT R7, RZ, R6, RZ, 0x33, !PT ;  /* 0x00000006ff079212 */ /* 0x000fc600078e33ff */
[----:B------:R-:W-:Y:S02]  /*0520*/  IMAD.MOV.U32 R9, RZ, RZ, R8 ;  /* 0x000000ffff097224 */ /* 0x000fe400078e0008 */
[----:B------:R-:W-:Y:S02]  /*0530*/  IMAD.MOV R5, RZ, RZ, -R7 ;  /* 0x000000ffff057224 */ /* 0x000fe400078e0a07 */
[----:B------:R-:W-:-:S04]  /*0540*/  IMAD.HI.U32 R8, R4, R9, RZ ;  /* 0x0000000904087227 */ /* 0x000fc800078e00ff */
[----:B------:R-:W-:Y:S01]  /*0550*/  IMAD R6, R6, R5, R3 ;  /* 0x0000000506067224 */ /* 0x000fe200078e0203 */
[----:B------:R-:W-:Y:S01]  /*0560*/  LOP3.LUT R3, R3, 0x3, RZ, 0xc0, !PT ;  /* 0x0000000303037812 */ /* 0x000fe200078ec0ff */
[----:B------:R-:W-:-:S03]  /*0570*/  IMAD R5, R8, R10, R9 ;  /* 0x0000000a08057224 */ /* 0x000fc600078e0209 */
[----:B------:R-:W-:Y:S01]  /*0580*/  PRMT R4, R6, 0x8880, RZ ;  /* 0x0000888006047816 */ /* 0x000fe200000000ff */
[----:B------:R-:W-:Y:S01]  /*0590*/  IMAD.IADD R10, R5, 0x1, -R0 ;  /* 0x00000001050a7824 */ /* 0x000fe200078e0a00 */
[-C--:B------:R-:W-:Y:S02]  /*05a0*/  ISETP.GT.U32.AND P0, PT, R0, R5.reuse, PT ;  /* 0x000000050000720c */ /* 0x080fe40003f04070 */
[----:B------:R-:W-:Y:S02]  /*05b0*/  PRMT R4, R4, 0x7710, RZ ;  /* 0x0000771004047816 */ /* 0x000fe400000000ff */
[----:B------:R-:W-:Y:S02]  /*05c0*/  SEL R9, R10, R5, !P0 ;  /* 0x000000050a097207 */ /* 0x000fe40004000000 */
[----:B------:R-:W-:Y:S02]  /*05d0*/  SHF.R.U32.HI R4, RZ, 0xd, R4 ;  /* 0x0000000dff047819 */ /* 0x000fe40000011604 */
[----:B------:R-:W-:-:S02]  /*05e0*/  ISETP.GE.U32.AND P1, PT, R9, R0, PT ;  /* 0x000000000900720c */ /* 0x000fc40003f26070 */
[----:B------:R-:W-:Y:S02]  /*05f0*/  LOP3.LUT R9, R4, 0x3, RZ, 0xc0, !PT ;  /* 0x0000000304097812 */ /* 0x000fe400078ec0ff */
[----:B------:R-:W-:Y:S02]  /*0600*/  LOP3.LUT R4, R15, R11, RZ, 0x3c, !PT ;  /* 0x0000000b0f047212 */ /* 0x000fe400078e3cff */
[----:B------:R-:W-:Y:S01]  /*0610*/  @!P0 IADD3 R8, PT, PT, R8, 0x1, RZ ;  /* 0x0000000108088810 */ /* 0x000fe20007ffe0ff */
[----:B------:R-:W-:Y:S01]  /*0620*/  IMAD.IADD R9, R6, 0x1, R9 ;  /* 0x0000000106097824 */ /* 0x000fe200078e0209 */
[----:B------:R-:W-:Y:S02]  /*0630*/  ISETP.GE.AND P2, PT, R4, RZ, PT ;  /* 0x000000ff0400720c */ /* 0x000fe40003f46270 */
[----:B------:R-:W-:Y:S02]  /*0640*/  ISETP.NE.AND P3, PT, R3, 0x3, PT ;  /* 0x000000030300780c */ /* 0x000fe40003f65270 */
[----:B------:R-:W-:Y:S01]  /*0650*/  PRMT R4, R9, 0x8880, RZ ;  /* 0x0000888009047816 */ /* 0x000fe200000000ff */
[----:B------:R-:W-:Y:S01]  /*0660*/  @P1 VIADD R8, R8, 0x1 ;  /* 0x0000000108081836 */ /* 0x000fe20000000000 */
[----:B------:R-:W-:-:S02]  /*0670*/  ISETP.NE.AND P1, PT, R11, RZ, PT ;  /* 0x000000ff0b00720c */ /* 0x000fc40003f25270 */
[----:B------:R-:W-:Y:S02]  /*0680*/  SHF.R.S32.HI R3, RZ, 0x2, R4 ;  /* 0x00000002ff037819 */ /* 0x000fe40000011404 */
[----:B------:R-:W-:Y:S02]  /*0690*/  LOP3.LUT R9, RZ, R11, RZ, 0x33, !PT ;  /* 0x0000000bff097212 */ /* 0x000fe400078e33ff */
[----:B------:R-:W-:Y:S01]  /*06a0*/  PRMT R4, R3, 0x9910, RZ ;  /* 0x0000991003047816 */ /* 0x000fe200000000ff */
[----:B------:R-:W-:Y:S02]  /*06b0*/  @!P2 IMAD.MOV R8, RZ, RZ, -R8 ;  /* 0x000000ffff08a224 */ /* 0x000fe400078e0a08 */
[----:B------:R-:W-:Y:S02]  /*06c0*/  @!P3 IMAD R17, R17, -0x3, R2 ;  /* 0xfffffffd1111b824 */ /* 0x000fe400078e0202 */
[----:B------:R-:W-:Y:S01]  /*06d0*/  IMAD R13, R4, R19, RZ ;  /* 0x00000013040d7224 */ /* 0x000fe200078e02ff */
[----:B------:R-:W-:-:S02]  /*06e0*/  SEL R14, R9, R8, !P1 ;  /* 0x00000008090e7207 */ /* 0x000fc40004800000 */
[----:B------:R-:W-:-:S03]  /*06f0*/  ISETP.GE.AND P2, PT, R17, 0x1, PT ;  /* 0x000000011100780c */ /* 0x000fc60003f46270 */
[----:B------:R-:W-:-:S04]  /*0700*/  IMAD R6, R7, R19, R14 ;  /* 0x0000001307067224 */ /* 0x000fc800078e020e */
[----:B------:R-:W-:-:S04]  /*0710*/  IMAD R21, R6, 0xa, R13 ;  /* 0x0000000a06157824 */ /* 0x000fc800078e020d */
[----:B------:R-:W-:Y:S01]  /*0720*/  IMAD.MOV.U32 R10, RZ, RZ, R21 ;  /* 0x000000ffff0a7224 */ /* 0x000fe200078e0015 */
[----:B------:R-:W-:-:S13]  /*0730*/  ISETP.GE.AND P3, PT, R21, 0x1, PT ;  /* 0x000000011500780c */ /* 0x000fda0003f66270 */
[----:B--2-4-:R-:W-:Y:S05]  /*0740*/  @!P3 BRA `(.L_x_1) ;  /* 0x000000000034b947 */ /* 0x014fea0003800000 */
[----:B------:R-:W-:Y:S01]  /*0750*/  @!P0 IMAD.IADD R5, R5, 0x1, -R0 ;  /* 0x0000000105058824 */ /* 0x000fe200078e0a00 */
[----:B------:R-:W-:-:S04]  /*0760*/  ISETP.GE.AND P3, PT, R15, RZ, PT ;  /* 0x000000ff0f00720c */ /* 0x000fc80003f66270 */
[----:B------:R-:W-:-:S13]  /*0770*/  ISETP.GT.U32.AND P0, PT, R0, R5, PT ;  /* 0x000000050000720c */ /* 0x000fda0003f04070 */
[----:B------:R-:W-:-:S05]  /*0780*/  @!P0 IADD3 R5, PT, PT, R5, -R0, RZ ;  /* 0x8000000005058210 */ /* 0x000fca0007ffe0ff */
[----:B------:R-:W-:-:S05]  /*0790*/  @!P3 IMAD.MOV R5, RZ, RZ, -R5 ;  /* 0x000000ffff05b224 */ /* 0x000fca00078e0a05 */
[----:B------:R-:W-:-:S05]  /*07a0*/  SEL R5, R9, R5, !P1 ;  /* 0x0000000509057207 */ /* 0x000fca0004800000 */
[----:B------:R-:W-:-:S04]  /*07b0*/  IMAD R12, R14, 0xa, R5 ;  /* 0x0000000a0e0c7824 */ /* 0x000fc800078e0205 */
[----:B------:R-:W-:-:S05]  /*07c0*/  IMAD.HI R0, R12, 0x66666667, RZ ;  /* 0x666666670c007827 */ /* 0x000fca00078e02ff */
[----:B------:R-:W-:-:S04]  /*07d0*/  SHF.R.U32.HI R3, RZ, 0x1f, R0 ;  /* 0x0000001fff037819 */ /* 0x000fc80000011600 */
[----:B------:R-:W-:-:S05]  /*07e0*/  LEA.HI.SX32 R3, R0, R3, 0x1e ;  /* 0x0000000300037211 */ /* 0x000fca00078ff2ff */
[--C-:B------:R-:W-:Y:S02]  /*07f0*/  IMAD R3, R3, -0xa, R12.reuse ;  /* 0xfffffff603037824 */ /* 0x100fe400078e020c */
[----:B------:R-:W-:Y:S02]  /*0800*/  IMAD.IADD R12, R13, 0x1, R12 ;  /* 0x000000010d0c7824 */ /* 0x000fe400078e020c */
[----:B------:R-:W-:-:S07]  /*0810*/  IMAD.IADD R21, R10, 0x1, R3 ;  /* 0x000000010a157824 */ /* 0x000fce00078e0203 */
.L_x_1:
[----:B------:R-:W-:Y:S05]  /*0820*/  BSYNC.RECONVERGENT B0 ;  /* 0x0000000000007941 */ /* 0x000fea0003800200 */
.L_x_0:
[----:B------:R-:W-:Y:S01]  /*0830*/  BSSY.RECONVERGENT B0, `(.L_x_2) ;  /* 0x00000e4000007945 */ /* 0x000fe20003800200 */
[----:B------:R-:W-:-:S03]  /*0840*/  IMAD.IADD R0, R15, 0x1, R17 ;  /* 0x000000010f007824 */ /* 0x000fc600078e0211 */
[----:B------:R-:W-:Y:S05]  /*0850*/  @!P2 BRA `(.L_x_3) ;  /* 0x0000000c0084a947 */ /* 0x000fea0003800000 */
[----:B------:R-:W-:Y:S01]  /*0860*/  VIADDMNMX R8, R15, 0x1, R0, !PT ;  /* 0x000000010f087846 */ /* 0x000fe20007800100 */
[----:B------:R-:W-:Y:S01]  /*0870*/  BSSY.RECONVERGENT B1, `(.L_x_4) ;  /* 0x0000037000017945 */ /* 0x000fe20003800200 */
[----:B------:R-:W-:-:S03]  /*0880*/  MOV R6, R15 ;  /* 0x0000000f00067202 */ /* 0x000fc60000000f00 */
[----:B------:R-:W-:-:S05]  /*0890*/  IMAD.IADD R2, R8, 0x1, -R15 ;  /* 0x0000000108027824 */ /* 0x000fca00078e0a0f */
[----:B------:R-:W-:-:S13]  /*08a0*/  LOP3.LUT P0, R7, R2, 0x3, RZ, 0xc0, !PT ;  /* 0x0000000302077812 */ /* 0x000fda000780c0ff */
[----:B------:R-:W-:Y:S05]  /*08b0*/  @!P0 BRA `(.L_x_5) ;  /* 0x0000000000c88947 */ /* 0x000fea0003800000 */
[----:B------:R-:W0:Y:S01]  /*08c0*/  S2UR UR5, SR_CgaCtaId ;  /* 0x00000000000579c3 */ /* 0x000e220000008800 */
[----:B------:R-:W-:Y:S01]  /*08d0*/  UMOV UR4, 0x400 ;  /* 0x0000040000047882 */ /* 0x000fe20000000000 */
[----:B------:R-:W-:Y:S02]  /*08e0*/  IMAD.MOV R7, RZ, RZ, -R7 ;  /* 0x000000ffff077224 */ /* 0x000fe400078e0a07 */
[----:B------:R-:W-:-:S04]  /*08f0*/  IMAD.MOV.U32 R6, RZ, RZ, R15 ;  /* 0x000000ffff067224 */ /* 0x000fc800078e000f */
[----:B------:R-:W1:Y:S01]  /*0900*/  LDC.64 R2, c[0x0][0x380] ;  /* 0x0000e000ff027b82 */ /* 0x000e620000000a00 */
[----:B0-----:R-:W-:-:S06]  /*0910*/  ULEA UR4, UR5, UR4, 0x18 ;  /* 0x0000000405047291 */ /* 0x001fcc000f8ec0ff */
[----:B------:R-:W-:-:S07]  /*0920*/  LEA R9, R15, UR4, 0x2 ;  /* 0x000000040f097c11 */ /* 0x000fce000f8e10ff */
.L_x_8:
[----:B------:R-:W-:Y:S01]  /*0930*/  ISETP.GE.AND P2, PT, R6, 0x1, PT ;  /* 0x000000010600780c */ /* 0x000fe20003f46270 */
[----:B------:R-:W-:Y:S01]  /*0940*/  IMAD.U32 R19, RZ, RZ, UR8 ;  /* 0x00000008ff137e24 */ /* 0x000fe2000f8e00ff */
[----:B------:R-:W-:Y:S01]  /*0950*/  BSSY.RECONVERGENT B2, `(.L_x_6) ;  /* 0x000001e000027945 */ /* 0x000fe20003800200 */
[----:B------:R-:W-:Y:S02]  /*0960*/  ISETP.NE.AND P0, PT, R12, R21, PT ;  /* 0x000000150c00720c */ /* 0x000fe40003f05270 */
[----:B------:R-:W-:Y:S01]  /*0970*/  IMAD.IADD R18, R21, 0x1, -R19 ;  /* 0x0000000115127824 */ /* 0x000fe200078e0a13 */
[----:B------:R-:W-:-:S03]  /*0980*/  PLOP3.LUT P1, PT, PT, PT, PT, 0x8, 0x80 ;  /* 0x000000000080781c */ /* 0x000fc60003f2e170 */
[----:B------:R-:W-:-:S04]  /*0990*/  VIADD R18, R18, 0x8 ;  /* 0x0000000812127836 */ /* 0x000fc80000000000 */
[----:B------:R-:W-:Y:S06]  /*09a0*/  @!P2 BRA `(.L_x_7) ;  /* 0x000000000060a947 */ /* 0x000fec0003800000 */
[-C--:B------:R-:W-:Y:S02]  /*09b0*/  IABS R20, R11.reuse ;  /* 0x0000000b00147213 */ /* 0x080fe40000000000 */
[----:B------:R-:W-:Y:S02]  /*09c0*/  IABS R25, R6 ;  /* 0x0000000600197213 */ /* 0x000fe40000000000 */
[----:B------:R-:W0:Y:S01]  /*09d0*/  I2F.RP R22, R20 ;  /* 0x0000001400167306 */ /* 0x000e220000209400 */
[----:B------:R-:W-:Y:S02]  /*09e0*/  IABS R26, R11 ;  /* 0x0000000b001a7213 */ /* 0x000fe40000000000 */
[----:B------:R-:W-:Y:S02]  /*09f0*/  ISETP.GE.AND P2, PT, R6, RZ, PT ;  /* 0x000000ff0600720c */ /* 0x000fe40003f46270 */
[----:B------:R-:W-:-:S03]  /*0a00*/  ISETP.NE.AND P3, PT, R11, RZ, PT ;  /* 0x000000ff0b00720c */ /* 0x000fc60003f65270 */
[----:B0-----:R-:W0:Y:S02]  /*0a10*/  MUFU.RCP R22, R22 ;  /* 0x0000001600167308 */ /* 0x001e240000001000 */
[----:B0-----:R-:W-:Y:S01]  /*0a20*/  IADD3 R4, PT, PT, R22, 0xffffffe, RZ ;  /* 0x0ffffffe16047810 */ /* 0x001fe20007ffe0ff */
[----:B------:R-:W-:-:S05]  /*0a30*/  IMAD.MOV R22, RZ, RZ, -R26 ;  /* 0x000000ffff167224 */ /* 0x000fca00078e0a1a */
[----:B------:R0:W2:Y:S02]  /*0a40*/  F2I.FTZ.U32.TRUNC.NTZ R5, R4 ;  /* 0x0000000400057305 */ /* 0x0000a4000021f000 */
[----:B0-----:R-:W-:Y:S02]  /*0a50*/  IMAD.MOV.U32 R4, RZ, RZ, RZ ;  /* 0x000000ffff047224 */ /* 0x001fe400078e00ff */
[----:B--2---:R-:W-:-:S04]  /*0a60*/  IMAD.MOV R23, RZ, RZ, -R5 ;  /* 0x000000ffff177224 */ /* 0x004fc800078e0a05 */
[----:B------:R-:W-:-:S04]  /*0a70*/  IMAD R23, R23, R20, RZ ;  /* 0x0000001417177224 */ /* 0x000fc800078e02ff */
[----:B------:R-:W-:-:S04]  /*0a80*/  IMAD.HI.U32 R24, R5, R23, R4 ;  /* 0x0000001705187227 */ /* 0x000fc800078e0004 */
[----:B------:R-:W-:-:S04]  /*0a90*/  IMAD.MOV.U32 R5, RZ, RZ, R25 ;  /* 0x000000ffff057224 */ /* 0x000fc800078e0019 */
[----:B------:R-:W-:-:S04]  /*0aa0*/  IMAD.HI.U32 R4, R24, R5, RZ ;  /* 0x0000000518047227 */ /* 0x000fc800078e00ff */
[----:B------:R-:W-:-:S05]  /*0ab0*/  IMAD R5, R4, R22, R5 ;  /* 0x0000001604057224 */ /* 0x000fca00078e0205 */
[----:B------:R-:W-:-:S13]  /*0ac0*/  ISETP.GT.U32.AND P1, PT, R20, R5, PT ;  /* 0x000000051400720c */ /* 0x000fda0003f24070 */
[----:B------:R-:W-:-:S05]  /*0ad0*/  @!P1 IMAD.IADD R5, R5, 0x1, -R20 ;  /* 0x0000000105059824 */ /* 0x000fca00078e0a14 */
[----:B------:R-:W-:-:S13]  /*0ae0*/  ISETP.GT.U32.AND P1, PT, R20, R5, PT ;  /* 0x000000051400720c */ /* 0x000fda0003f24070 */
[----:B------:R-:W-:-:S05]  /*0af0*/  @!P1 IADD3 R5, PT, PT, R5, -R20, RZ ;  /* 0x8000001405059210 */ /* 0x000fca0007ffe0ff */
[----:B------:R-:W-:Y:S01]  /*0b00*/  @!P2 IMAD.MOV R5, RZ, RZ, -R5 ;  /* 0x000000ffff05a224 */ /* 0x000fe200078e0a05 */
[----:B------:R-:W-:-:S04]  /*0b10*/  @!P3 LOP3.LUT R5, RZ, R11, RZ, 0x33, !PT ;  /* 0x0000000bff05b212 */ /* 0x000fc800078e33ff */
[----:B------:R-:W-:-:S13]  /*0b20*/  ISETP.EQ.AND P1, PT, R5, RZ, PT ;  /* 0x000000ff0500720c */ /* 0x000fda0003f22270 */
.L_x_7:
[----:B------:R-:W-:Y:S05]  /*0b30*/  BSYNC.RECONVERGENT B2 ;  /* 0x0000000000027941 */ /* 0x000fea0003800200 */
.L_x_6:
[----:B------:R-:W-:-:S05]  /*0b40*/  @P1 SEL R21, R18, R21, P0 ;  /* 0x0000001512151207 */ /* 0x000fca0000000000 */
[----:B-1----:R-:W-:-:S06]  /*0b50*/  IMAD.WIDE R4, R21, 0x4, R2 ;  /* 0x0000000415047825 */ /* 0x002fcc00078e0202 */
[----:B------:R-:W2:Y:S01]  /*0b60*/  LDG.E R4, desc[UR6][R4.64] ;  /* 0x0000000604047981 */ /* 0x000ea2000c1e1900 */
[----:B------:R-:W-:Y:S02]  /*0b70*/  VIADD R7, R7, 0x1 ;  /* 0x0000000107077836 */ /* 0x000fe40000000000 */
[----:B------:R-:W-:Y:S02]  /*0b80*/  VIADD R6, R6, 0x1 ;  /* 0x0000000106067836 */ /* 0x000fe40000000000 */
[----:B------:R-:W-:Y:S01]  /*0b90*/  VIADD R21, R21, 0x1 ;  /* 0x0000000115157836 */ /* 0x000fe20000000000 */
[----:B------:R-:W-:Y:S01]  /*0ba0*/  ISETP.NE.AND P0, PT, R7, RZ, PT ;  /* 0x000000ff0700720c */ /* 0x000fe20003f05270 */
[----:B--2---:R0:W-:Y:S02]  /*0bb0*/  STS [R9], R4 ;  /* 0x0000000409007388 */ /* 0x0041e40000000800 */
[----:B0-----:R-:W-:-:S10]  /*0bc0*/  VIADD R9, R9, 0x4 ;  /* 0x0000000409097836 */ /* 0x001fd40000000000 */
[----:B------:R-:W-:Y:S05]  /*0bd0*/  @P0 BRA `(.L_x_8) ;  /* 0xfffffffc00540947 */ /* 0x000fea000383ffff */
.L_x_5:
[----:B------:R-:W-:Y:S05]  /*0be0*/  BSYNC.RECONVERGENT B1 ;  /* 0x0000000000017941 */ /* 0x000fea0003800200 */
.L_x_4:
[----:B------:R-:W-:-:S04]  /*0bf0*/  IADD3 R8, PT, PT, R15, -R8, RZ ;  /* 0x800000080f087210 */ /* 0x000fc80007ffe0ff */
[----:B------:R-:W-:-:S13]  /*0c00*/  ISETP.GT.U32.AND P0, PT, R8, -0x4, PT ;  /* 0xfffffffc0800780c */ /* 0x000fda0003f04070 */
[----:B------:R-:W-:Y:S05]  /*0c10*/  @P0 BRA `(.L_x_3) ;  /* 0x0000000800940947 */ /* 0x000fea0003800000 */
[----:B------:R-:W0:Y:S01]  /*0c20*/  S2UR UR5, SR_CgaCtaId ;  /* 0x00000000000579c3 */ /* 0x000e220000008800 */
[----:B------:R-:W-:Y:S01]  /*0c30*/  UMOV UR4, 0x400 ;  /* 0x0000040000047882 */ /* 0x000fe20000000000 */
[----:B------:R-:W-:-:S06]  /*0c40*/  VIADD R20, R6, 0x1 ;  /* 0x0000000106147836 */ /* 0x000fcc0000000000 */
[----:B------:R-:W1:Y:S01]  /*0c50*/  LDC.64 R2, c[0x0][0x380] ;  /* 0x0000e000ff027b82 */ /* 0x000e620000000a00 */
[----:B0-----:R-:W-:-:S06]  /*0c60*/  ULEA UR4, UR5, UR4, 0x18 ;  /* 0x0000000405047291 */ /* 0x001fcc000f8ec0ff */
[----:B------:R-:W-:-:S05]  /*0c70*/  LEA R18, R6, UR4, 0x2 ;  /* 0x0000000406127c11 */ /* 0x000fca000f8e10ff */
[----:B------:R-:W-:-:S07]  /*0c80*/  VIADD R18, R18, 0x8 ;  /* 0x0000000812127836 */ /* 0x000fce0000000000 */
.L_x_17:
[----:B------:R-:W-:Y:S01]  /*0c90*/  VIADD R22, R20, 0xffffffff ;  /* 0xffffffff14167836 */ /* 0x000fe20000000000 */
[----:B------:R-:W-:Y:S01]  /*0ca0*/  BSSY.RECONVERGENT B1, `(.L_x_9) ;  /* 0x0000021000017945 */ /* 0x000fe20003800200 */
[----:B------:R-:W-:Y:S01]  /*0cb0*/  IMAD.MOV.U32 R7, RZ, RZ, R21 ;  /* 0x000000ffff077224 */ /* 0x000fe200078e0015 */
[----:B------:R-:W-:Y:S01]  /*0cc0*/  PLOP3.LUT P1, PT, PT, PT, PT, 0x8, 0x80 ;  /* 0x000000000080781c */ /* 0x000fe20003f2e170 */
[----:B------:R-:W-:Y:S01]  /*0cd0*/  IMAD.U32 R19, RZ, RZ, UR9 ;  /* 0x00000009ff137e24 */ /* 0x000fe2000f8e00ff */
[----:B------:R-:W-:Y:S02]  /*0ce0*/  ISETP.GE.AND P2, PT, R22, 0x1, PT ;  /* 0x000000011600780c */ /* 0x000fe40003f46270 */
[----:B------:R-:W-:Y:S02]  /*0cf0*/  ISETP.NE.AND P0, PT, R12, R7, PT ;  /* 0x000000070c00720c */ /* 0x000fe40003f05270 */
[----:B------:R-:W-:-:S05]  /*0d00*/  IADD3 R6, PT, PT, R7, -R19, RZ ;  /* 0x8000001307067210 */ /* 0x000fca0007ffe0ff */
[----:B------:R-:W-:-:S04]  /*0d10*/  VIADD R6, R6, 0x8 ;  /* 0x0000000806067836 */ /* 0x000fc80000000000 */
[----:B------:R-:W-:Y:S05]  /*0d20*/  @!P2 BRA `(.L_x_10) ;  /* 0x000000000060a947 */ /* 0x000fea0003800000 */
[-C--:B------:R-:W-:Y:S02]  /*0d30*/  IABS R8, R11.reuse ;  /* 0x0000000b00087213 */ /* 0x080fe40000000000 */
[----:B------:R-:W-:Y:S02]  /*0d40*/  IABS R24, R11 ;  /* 0x0000000b00187213 */ /* 0x000fe40000000000 */
[----:B------:R-:W0:Y:S01]  /*0d50*/  I2F.RP R9, R8 ;  /* 0x0000000800097306 */ /* 0x000e220000209400 */
[----:B------:R-:W-:Y:S02]  /*0d60*/  IABS R23, R22 ;  /* 0x0000001600177213 */ /* 0x000fe40000000000 */
[----:B------:R-:W-:Y:S02]  /*0d70*/  ISETP.GE.AND P2, PT, R22, RZ, PT ;  /* 0x000000ff1600720c */ /* 0x000fe40003f46270 */
[----:B------:R-:W-:-:S03]  /*0d80*/  ISETP.NE.AND P3, PT, R11, RZ, PT ;  /* 0x000000ff0b00720c */ /* 0x000fc60003f65270 */
[----:B0-----:R-:W0:Y:S02]  /*0d90*/  MUFU.RCP R9, R9 ;  /* 0x0000000900097308 */ /* 0x001e240000001000 */
[----:B0-----:R-:W-:Y:S02]  /*0da0*/  VIADD R4, R9, 0xffffffe ;  /* 0x0ffffffe09047836 */ /* 0x001fe40000000000 */
[----:B------:R-:W-:-:S04]  /*0db0*/  IMAD.MOV R9, RZ, RZ, -R24 ;  /* 0x000000ffff097224 */ /* 0x000fc800078e0a18 */
[----:B------:R0:W2:Y:S02]  /*0dc0*/  F2I.FTZ.U32.TRUNC.NTZ R5, R4 ;  /* 0x0000000400057305 */ /* 0x0000a4000021f000 */
[----:B0-----:R-:W-:Y:S02]  /*0dd0*/  IMAD.MOV.U32 R4, RZ, RZ, RZ ;  /* 0x000000ffff047224 */ /* 0x001fe400078e00ff */
[----:B--2---:R-:W-:-:S04]  /*0de0*/  IMAD.MOV R21, RZ, RZ, -R5 ;  /* 0x000000ffff157224 */ /* 0x004fc800078e0a05 */
[----:B------:R-:W-:-:S04]  /*0df0*/  IMAD R21, R21, R8, RZ ;  /* 0x0000000815157224 */ /* 0x000fc800078e02ff */
[----:B------:R-:W-:Y:S01]  /*0e00*/  IMAD.HI.U32 R24, R5, R21, R4 ;  /* 0x0000001505187227 */ /* 0x000fe200078e0004 */
[----:B------:R-:W-:-:S05]  /*0e10*/  MOV R5, R23 ;  /* 0x0000001700057202 */ /* 0x000fca0000000f00 */
[----:B------:R-:W-:-:S04]  /*0e20*/  IMAD.HI.U32 R4, R24, R5, RZ ;  /* 0x0000000518047227 */ /* 0x000fc800078e00ff */
[----:B------:R-:W-:-:S05]  /*0e30*/  IMAD R5, R4, R9, R5 ;  /* 0x0000000904057224 */ /* 0x000fca00078e0205 */
[----:B------:R-:W-:-:S13]  /*0e40*/  ISETP.GT.U32.AND P1, PT, R8, R5, PT ;  /* 0x000000050800720c */ /* 0x000fda0003f24070 */
[----:B------:R-:W-:-:S05]  /*0e50*/  @!P1 IMAD.IADD R5, R5, 0x1, -R8 ;  /* 0x0000000105059824 */ /* 0x000fca00078e0a08 */
[----:B------:R-:W-:-:S13]  /*0e60*/  ISETP.GT.U32.AND P1, PT, R8, R5, PT ;  /* 0x000000050800720c */ /* 0x000fda0003f24070 */
[----:B------:R-:W-:-:S04]  /*0e70*/  @!P1 IMAD.IADD R5, R5, 0x1, -R8 ;  /* 0x0000000105059824 */ /* 0x000fc800078e0a08 */
[----:B------:R-:W-:Y:S01]  /*0e80*/  @!P2 IMAD.MOV R5, RZ, RZ, -R5 ;  /* 0x000000ffff05a224 */ /* 0x000fe200078e0a05 */
[----:B------:R-:W-:-:S04]  /*0e90*/  @!P3 LOP3.LUT R5, RZ, R11, RZ, 0x33, !PT ;  /* 0x0000000bff05b212 */ /* 0x000fc800078e33ff */
[----:B------:R-:W-:-:S13]  /*0ea0*/  ISETP.EQ.AND P1, PT, R5, RZ, PT ;  /* 0x000000ff0500720c */ /* 0x000fda0003f22270 */
.L_x_10:
[----:B------:R-:W-:Y:S05]  /*0eb0*/  BSYNC.RECONVERGENT B1 ;  /* 0x0000000000017941 */ /* 0x000fea0003800200 */
.L_x_9:
[----:B------:R-:W-:Y:S01]  /*0ec0*/  ISETP.GE.AND P2, PT, R22, RZ, PT ;  /* 0x000000ff1600720c */ /* 0x000fe20003f46270 */
[----:B------:R-:W-:Y:S01]  /*0ed0*/  BSSY.RECONVERGENT B1, `(.L_x_11) ;  /* 0x0000020000017945 */ /* 0x000fe20003800200 */
[----:B------:R-:W-:Y:S02]  /*0ee0*/  @P1 SEL R7, R6, R7, P0 ;  /* 0x0000000706071207 */ /* 0x000fe40000000000 */
[----:B------:R-:W-:-:S03]  /*0ef0*/  PLOP3.LUT P1, PT, PT, PT, PT, 0x8, 0x80 ;  /* 0x000000000080781c */ /* 0x000fc60003f2e170 */
[----:B------:R-:W-:-:S04]  /*0f00*/  VIADD R9, R7, 0x1 ;  /* 0x0000000107097836 */ /* 0x000fc80000000000 */
[----:B------:R-:W-:Y:S01]  /*0f10*/  IMAD.IADD R6, R9, 0x1, -R19 ;  /* 0x0000000109067824 */ /* 0x000fe200078e0a13 */
[----:B------:R-:W-:-:S04]  /*0f20*/  ISETP.NE.AND P0, PT, R12, R9, PT ;  /* 0x000000090c00720c */ /* 0x000fc80003f05270 */
[----:B------:R-:W-:Y:S01]  /*0f30*/  IADD3 R6, PT, PT, R6, 0x8, RZ ;  /* 0x0000000806067810 */ /* 0x000fe20007ffe0ff */
[----:B------:R-:W-:Y:S08]  /*0f40*/  @!P2 BRA `(.L_x_12) ;  /* 0x000000000060a947 */ /* 0x000ff00003800000 */
        /* <DEDUP_REMOVED lines=18> */
[----:B------:R-:W-:-:S04]  /*1070*/  @!P1 IADD3 R5, PT, PT, R5, -R8, RZ ;  /* 0x8000000805059210 */ /* 0x000fc80007ffe0ff */
[----:B------:R-:W-:-:S13]  /*1080*/  ISETP.GT.U32.AND P1, PT, R8, R5, PT ;  /* 0x000000050800720c */ /* 0x000fda0003f24070 */
[----:B------:R-:W-:-:S04]  /*1090*/  @!P1 IMAD.IADD R5, R5, 0x1, -R8 ;  /* 0x0000000105059824 */ /* 0x000fc800078e0a08 */
[----:B------:R-:W-:Y:S01]  /*10a0*/  @!P2 IMAD.MOV R5, RZ, RZ, -R5 ;  /* 0x000000ffff05a224 */ /* 0x000fe200078e0a05 */
[----:B------:R-:W-:-:S04]  /*10b0*/  @!P3 LOP3.LUT R5, RZ, R11, RZ, 0x33, !PT ;  /* 0x0000000bff05b212 */ /* 0x000fc800078e33ff */
[----:B------:R-:W-:-:S13]  /*10c0*/  ISETP.EQ.AND P1, PT, R5, RZ, PT ;  /* 0x000000ff0500720c */ /* 0x000fda0003f22270 */
.L_x_12:
[----:B------:R-:W-:Y:S05]  /*10d0*/  BSYNC.RECONVERGENT B1 ;  /* 0x0000000000017941 */ /* 0x000fea0003800200 */
.L_x_11:
[----:B------:R-:W-:Y:S01]  /*10e0*/  ISETP.GE.AND P2, PT, R22, -0x1, PT ;  /* 0xffffffff1600780c */ /* 0x000fe20003f46270 */
[----:B------:R-:W-:Y:S01]  /*10f0*/  BSSY.RECONVERGENT B1, `(.L_x_13) ;  /* 0x0000020000017945 */ /* 0x000fe20003800200 */
[----:B------:R-:W-:Y:S02]  /*1100*/  @P1 SEL R9, R6, R9, P0 ;  /* 0x0000000906091207 */ /* 0x000fe40000000000 */
[----:B------:R-:W-:-:S03]  /*1110*/  PLOP3.LUT P1, PT, PT, PT, PT, 0x8, 0x80 ;  /* 0x000000000080781c */ /* 0x000fc60003f2e170 */
[----:B------:R-:W-:-:S04]  /*1120*/  VIADD R21, R9, 0x1 ;  /* 0x0000000109157836 */ /* 0x000fc80000000000 */
[----:B------:R-:W-:Y:S01]  /*1130*/  IMAD.IADD R6, R21, 0x1, -R19 ;  /* 0x0000000115067824 */ /* 0x000fe200078e0a13 */
[----:B------:R-:W-:-:S03]  /*1140*/  ISETP.NE.AND P0, PT, R12, R21, PT ;  /* 0x000000150c00720c */ /* 0x000fc60003f05270 */
[----:B------:R-:W-:Y:S01]  /*1150*/  VIADD R6, R6, 0x8 ;  /* 0x0000000806067836 */ /* 0x000fe20000000000 */
[----:B------:R-:W-:Y:S09]  /*1160*/  @!P2 BRA `(.L_x_14) ;  /* 0x000000000060a947 */ /* 0x000ff20003800000 */
[----:B------:R-:W-:Y:S01]  /*1170*/  IABS R8, R11 ;  /* 0x0000000b00087213 */ /* 0x000fe20000000000 */
[----:B------:R-:W-:Y:S01]  /*1180*/  VIADD R23, R20, 0x1 ;  /* 0x0000000114177836 */ /* 0x000fe20000000000 */
[----:B------:R-:W-:Y:S02]  /*1190*/  ISETP.NE.AND P3, PT, R11, RZ, PT ;  /* 0x000000ff0b00720c */ /* 0x000fe40003f65270 */
[----:B------:R-:W0:Y:S02]  /*11a0*/  I2F.RP R24, R8 ;  /* 0x0000000800187306 */ /* 0x000e240000209400 */
[----:B------:R-:W-:-:S06]  /*11b0*/  ISETP.GE.AND P2, PT, R23, RZ, PT ;  /* 0x000000ff1700720c */ /* 0x000fcc0003f46270 */
[----:B0-----:R-:W0:Y:S02]  /*11c0*/  MUFU.RCP R24, R24 ;  /* 0x0000001800187308 */ /* 0x001e240000001000 */
[----:B0-----:R-:W-:-:S06]  /*11d0*/  IADD3 R4, PT, PT, R24, 0xffffffe, RZ ;  /* 0x0ffffffe18047810 */ /* 0x001fcc0007ffe0ff */
[----:B------:R0:W2:Y:S02]  /*11e0*/  F2I.FTZ.U32.TRUNC.NTZ R5, R4 ;  /* 0x0000000400057305 */ /* 0x0000a4000021f000 */
[----:B0-----:R-:W-:Y:S02]  /*11f0*/  IMAD.MOV.U32 R4, RZ, RZ, RZ ;  /* 0x000000ffff047224 */ /* 0x001fe400078e00ff */
[----:B--2---:R-:W-:-:S04]  /*1200*/  IMAD.MOV R25, RZ, RZ, -R5 ;  /* 0x000000ffff197224 */ /* 0x004fc800078e0a05 */
[----:B------:R-:W-:-:S04]  /*1210*/  IMAD R25, R25, R8, RZ ;  /* 0x0000000819197224 */ /* 0x000fc800078e02ff */
[----:B------:R-:W-:Y:S01]  /*1220*/  IMAD.HI.U32 R26, R5, R25, R4 ;  /* 0x00000019051a7227 */ /* 0x000fe200078e0004 */
[----:B------:R-:W-:Y:S02]  /*1230*/  IABS R25, R11 ;  /* 0x0000000b00197213 */ /* 0x000fe40000000000 */
[----:B------:R-:W-:-:S03]  /*1240*/  IABS R5, R23 ;  /* 0x0000001700057213 */ /* 0x000fc60000000000 */
[----:B------:R-:W-:Y:S02]  /*1250*/  IMAD.MOV R24, RZ, RZ, -R25 ;  /* 0x000000ffff187224 */ /* 0x000fe400078e0a19 */
        /* <DEDUP_REMOVED lines=9> */
.L_x_14:
[----:B------:R-:W-:Y:S05]  /*12f0*/  BSYNC.RECONVERGENT B1 ;  /* 0x0000000000017941 */ /* 0x000fea0003800200 */
.L_x_13:
[----:B------:R-:W-:Y:S01]  /*1300*/  @P1 SEL R21, R6, R21, P0 ;  /* 0x0000001506151207 */ /* 0x000fe20000000000 */
[----:B-1----:R-:W-:-:S04]  /*1310*/  IMAD.WIDE R4, R7, 0x4, R2 ;  /* 0x0000000407047825 */ /* 0x002fc800078e0202 */
[--C-:B------:R-:W-:Y:S02]  /*1320*/  IMAD.WIDE R6, R9, 0x4, R2.reuse ;  /* 0x0000000409067825 */ /* 0x100fe400078e0202 */
[----:B------:R-:W2:Y:S02]  /*1330*/  LDG.E R5, desc[UR6][R4.64] ;  /* 0x0000000604057981 */ /* 0x000ea4000c1e1900 */
[----:B------:R-:W-:Y:S02]  /*1340*/  IMAD.WIDE R8, R21, 0x4, R2 ;  /* 0x0000000415087825 */ /* 0x000fe400078e0202 */
[----:B------:R-:W3:Y:S04]  /*1350*/  LDG.E R7, desc[UR6][R6.64] ;  /* 0x0000000606077981 */ /* 0x000ee8000c1e1900 */
[----:B------:R-:W4:Y:S01]  /*1360*/  LDG.E R9, desc[UR6][R8.64] ;  /* 0x0000000608097981 */ /* 0x000f22000c1e1900 */
[----:B------:R-:W-:Y:S01]  /*1370*/  ISETP.GE.AND P1, PT, R22, -0x2, PT ;  /* 0xfffffffe1600780c */ /* 0x000fe20003f26270 */
[----:B------:R-:W-:Y:S01]  /*1380*/  BSSY.RECONVERGENT B1, `(.L_x_15) ;  /* 0x0000020000017945 */ /* 0x000fe20003800200 */
[----:B------:R-:W-:Y:S01]  /*1390*/  PLOP3.LUT P0, PT, PT, PT, PT, 0x8, 0x80 ;  /* 0x000000000080781c */ /* 0x000fe20003f0e170 */
[----:B--2---:R0:W-:Y:S04]  /*13a0*/  STS [R18+-0x8], R5 ;  /* 0xfffff80512007388 */ /* 0x0041e80000000800 */
[----:B---3--:R0:W-:Y:S04]  /*13b0*/  STS [R18+-0x4], R7 ;  /* 0xfffffc0712007388 */ /* 0x0081e80000000800 */
[----:B----4-:R0:W-:Y:S02]  /*13c0*/  STS [R18], R9 ;  /* 0x0000000912007388 */ /* 0x0101e40000000800 */
[----:B------:R-:W-:Y:S05]  /*13d0*/  @!P1 BRA `(.L_x_16) ;  /* 0x0000000000689947 */ /* 0x000fea0003800000 */
[-C--:B------:R-:W-:Y:S01]  /*13e0*/  IABS R6, R11.reuse ;  /* 0x0000000b00067213 */ /* 0x080fe20000000000 */
[----:B0-----:R-:W-:Y:S01]  /*13f0*/  VIADD R7, R20, 0x2 ;  /* 0x0000000214077836 */ /* 0x001fe20000000000 */
[----:B------:R-:W-:Y:S02]  /*1400*/  IABS R23, R11 ;  /* 0x0000000b00177213 */ /* 0x000fe40000000000 */
[----:B------:R-:W0:Y:S01]  /*1410*/  I2F.RP R8, R6 ;  /* 0x0000000600087306 */ /* 0x000e220000209400 */
[----:B------:R-:W-:Y:S02]  /*1420*/  ISETP.NE.AND P2, PT, R11, RZ, PT ;  /* 0x000000ff0b00720c */ /* 0x000fe40003f45270 */
[----:B------:R-:W-:Y:S01]  /*1430*/  IABS R22, R7 ;  /* 0x0000000700167213 */ /* 0x000fe20000000000 */
[----:B------:R-:W-:Y:S01]  /*1440*/  IMAD.MOV R23, RZ, RZ, -R23 ;  /* 0x000000ffff177224 */ /* 0x000fe200078e0a17 */
[----:B------:R-:W-:-:S03]  /*1450*/  ISETP.GE.AND P1, PT, R7, RZ, PT ;  /* 0x000000ff0700720c */ /* 0x000fc60003f26270 */
[----:B0-----:R-:W0:Y:S02]  /*1460*/  MUFU.RCP R8, R8 ;  /* 0x0000000800087308 */ /* 0x001e240000001000 */
[----:B0-----:R-:W-:-:S06]  /*1470*/  VIADD R4, R8, 0xffffffe ;  /* 0x0ffffffe08047836 */ /* 0x001fcc0000000000 */
[----:B------:R0:W1:Y:S02]  /*1480*/  F2I.FTZ.U32.TRUNC.NTZ R5, R4 ;  /* 0x0000000400057305 */ /* 0x000064000021f000 */
[----:B0-----:R-:W-:Y:S02]  /*1490*/  HFMA2 R4, -RZ, RZ, 0, 0 ;  /* 0x00000000ff047431 */ /* 0x001fe400000001ff */
[----:B-1----:R-:W-:-:S04]  /*14a0*/  IMAD.MOV R9, RZ, RZ, -R5 ;  /* 0x000000ffff097224 */ /* 0x002fc800078e0a05 */
[----:B------:R-:W-:-:S04]  /*14b0*/  IMAD R9, R9, R6, RZ ;  /* 0x0000000609097224 */ /* 0x000fc800078e02ff */
[----:B------:R-:W-:-:S04]  /*14c0*/  IMAD.HI.U32 R8, R5, R9, R4 ;  /* 0x0000000905087227 */ /* 0x000fc800078e0004 */
[----:B------:R-:W-:Y:S02]  /*14d0*/  IMAD.MOV.U32 R5, RZ, RZ, R22 ;  /* 0x000000ffff057224 */ /* 0x000fe400078e0016 */
[----:B------:R-:W-:Y:S02]  /*14e0*/  IMAD.MOV.U32 R9, RZ, RZ, R23 ;  /* 0x000000ffff097224 */ /* 0x000fe400078e0017 */
        /* <DEDUP_REMOVED lines=9> */
.L_x_16:
[----:B------:R-:W-:Y:S05]  /*1580*/  BSYNC.RECONVERGENT B1 ;  /* 0x0000000000017941 */ /* 0x000fea0003800200 */
.L_x_15:
[----:B------:R-:W-:-:S04]  /*1590*/  IADD3 R21, PT, PT, R21, 0x1, RZ ;  /* 0x0000000115157810 */ /* 0x000fc80007ffe0ff */
[----:B------:R-:W-:Y:S01]  /*15a0*/  ISETP.NE.AND P1, PT, R12, R21, PT ;  /* 0x000000150c00720c */ /* 0x000fe20003f25270 */
[----:B------:R-:W-:-:S04]  /*15b0*/  IMAD.IADD R4, R21, 0x1, -R19 ;  /* 0x0000000115047824 */ /* 0x000fc800078e0a13 */
[----:B------:R-:W-:-:S05]  /*15c0*/  VIADD R4, R4, 0x8 ;  /* 0x0000000804047836 */ /* 0x000fca0000000000 */
[----:B------:R-:W-:-:S05]  /*15d0*/  @P0 SEL R21, R4, R21, P1 ;  /* 0x0000001504150207 */ /* 0x000fca0000800000 */
[----:B0-----:R-:W-:-:S06]  /*15e0*/  IMAD.WIDE R4, R21, 0x4, R2 ;  /* 0x0000000415047825 */ /* 0x001fcc00078e0202 */
[----:B------:R-:W2:Y:S01]  /*15f0*/  LDG.E R5, desc[UR6][R4.64] ;  /* 0x0000000604057981 */ /* 0x000ea2000c1e1900 */
[C---:B------:R-:W-:Y:S02]  /*1600*/  VIADD R7, R20.reuse, 0x3 ;  /* 0x0000000314077836 */ /* 0x040fe40000000000 */
[----:B------:R-:W-:Y:S02]  /*1610*/  VIADD R20, R20, 0x4 ;  /* 0x0000000414147836 */ /* 0x000fe40000000000 */
[----:B------:R-:W-:Y:S01]  /*1620*/  VIADD R21, R21, 0x1 ;  /* 0x0000000115157836 */ /* 0x000fe20000000000 */
[----:B------:R-:W-:Y:S01]  /*1630*/  ISETP.GE.AND P0, PT, R7, R0, PT ;  /* 0x000000000700720c */ /* 0x000fe20003f06270 */
[----:B--2---:R0:W-:Y:S02]  /*1640*/  STS [R18+0x4], R5 ;  /* 0x0000040512007388 */ /* 0x0041e40000000800 */
[----:B0-----:R-:W-:-:S10]  /*1650*/  IADD3 R18, PT, PT, R18, 0x10, RZ ;  /* 0x0000001012127810 */ /* 0x001fd40007ffe0ff */
[----:B------:R-:W-:Y:S05]  /*1660*/  @!P0 BRA `(.L_x_17) ;  /* 0xfffffff400888947 */ /* 0x000fea000383ffff */
.L_x_3:
[----:B------:R-:W-:Y:S05]  /*1670*/  BSYNC.RECONVERGENT B0 ;  /* 0x0000000000007941 */ /* 0x000fea0003800200 */
.L_x_2:
[----:B------:R-:W0:Y:S01]  /*1680*/  S2UR UR5, SR_CgaCtaId ;  /* 0x00000000000579c3 */ /* 0x000e220000008800 */
[----:B------:R-:W-:-:S07]  /*1690*/  IMAD R16, R16, R17, RZ ;  /* 0x0000001110107224 */ /* 0x000fce00078e02ff */
[----:B------:R-:W-:Y:S01]  /*16a0*/  BAR.SYNC.DEFER_BLOCKING 0x0 ;  /* 0x0000000000007b1d */ /* 0x000fe20000010000 */
[----:B------:R-:W-:Y:S01]  /*16b0*/  IMAD.SHL.U32 R19, R19, 0x4, RZ ;  /* 0x0000000413137824 */ /* 0x000fe200078e00ff */
[----:B------:R-:W-:-:S04]  /*16c0*/  SHF.R.S32.HI R3, RZ, 0x1f, R16 ;  /* 0x0000001fff037819 */ /* 0x000fc80000011410 */
[----:B------:R-:W-:Y:S01]  /*16d0*/  UMOV UR4, 0x400 ;  /* 0x0000040000047882 */ /* 0x000fe20000000000 */
[----:B------:R-:W-:Y:S01]  /*16e0*/  BSSY.RECONVERGENT B0, `(.L_x_18) ;  /* 0x00000a3000007945 */ /* 0x000fe20003800200 */
[----:B------:R-:W-:-:S04]  /*16f0*/  LEA.HI R3, R3, R16, RZ, 0x2 ;  /* 0x0000001003037211 */ /* 0x000fc800078f10ff */
[----:B------:R-:W-:Y:S02]  /*1700*/  SHF.R.U32.HI R2, RZ, 0x2, R3 ;  /* 0x00000002ff027819 */ /* 0x000fe40000011603 */
[----:B------:R-:W-:-:S03]  /*1710*/  LOP3.LUT R3, R19, 0xfffffffc, RZ, 0x3c, !PT ;  /* 0xfffffffc13037812 */ /* 0x000fc600078e3cff */
[----:B------:R-:W-:Y:S01]  /*1720*/  IMAD R2, R11, R2, R11 ;  /* 0x000000020b027224 */ /* 0x000fe200078e020b */
[----:B0-----:R-:W-:-:S06]  /*1730*/  ULEA UR4, UR5, UR4, 0x18 ;  /* 0x0000000405047291 */ /* 0x001fcc000f8ec0ff */
[----:B------:R-:W-:-:S05]  /*1740*/  LEA R2, R2, UR4, 0x2 ;  /* 0x0000000402027c11 */ /* 0x000fca000f8e10ff */
[C---:B------:R-:W-:Y:S01]  /*1750*/  IMAD.IADD R3, R2.reuse, 0x1, R3 ;  /* 0x0000000102037824 */ /* 0x040fe200078e0203 */
[----:B------:R-:W-:Y:S01]  /*1760*/  LDS R6, [R2+0x4] ;  /* 0x0000040002067984 */ /* 0x000fe20000000800 */
[----:B------:R-:W-:-:S03]  /*1770*/  IMAD.IADD R4, R2, 0x1, R19 ;  /* 0x0000000102047824 */ /* 0x000fc600078e0213 */
[----:B------:R-:W-:Y:S04]  /*1780*/  LDS R7, [R2] ;  /* 0x0000000002077984 */ /* 0x000fe80000000800 */
[----:B------:R-:W0:Y:S04]  /*1790*/  LDS R5, [R2+0x8] ;  /* 0x0000080002057984 */ /* 0x000e280000000800 */
[----:B------:R-:W-:Y:S04]  /*17a0*/  LDS R9, [R3] ;  /* 0x0000000003097984 */ /* 0x000fe80000000800 */
[----:B------:R-:W1:Y:S01]  /*17b0*/  LDS R8, [R4+0xc] ;  /* 0x00000c0004087984 */ /* 0x000e620000000800 */
[----:B0-----:R-:W-:-:S04]  /*17c0*/  IADD3 R6, PT, PT, R5, R7, R6 ;  /* 0x0000000705067210 */ /* 0x001fc80007ffe006 */
[----:B-1----:R-:W-:-:S04]  /*17d0*/  IADD3 R8, PT, PT, R8, R6, R9 ;  /* 0x0000000608087210 */ /* 0x002fc80007ffe009 */
[-C--:B------:R-:W-:Y:S02]  /*17e0*/  IABS R12, R8.reuse ;  /* 0x00000008000c7213 */ /* 0x080fe40000000000 */
[----:B------:R-:W-:Y:S02]  /*17f0*/  IABS R16, R8 ;  /* 0x0000000800107213 */ /* 0x000fe40000000000 */
[----:B------:R-:W0:Y:S03]  /*1800*/  I2F.RP R9, R12 ;  /* 0x0000000c00097306 */ /* 0x000e260000209400 */
[----:B------:R-:W-:-:S05]  /*1810*/  IMAD.MOV R16, RZ, RZ, -R16 ;  /* 0x000000ffff107224 */ /* 0x000fca00078e0a10 */
[----:B0-----:R-:W0:Y:S02]  /*1820*/  MUFU.RCP R9, R9 ;  /* 0x0000000900097308 */ /* 0x001e240000001000 */
[----:B0-----:R-:W-:-:S06]  /*1830*/  VIADD R6, R9, 0xffffffe ;  /* 0x0ffffffe09067836 */ /* 0x001fcc0000000000 */
[----:B------:R0:W1:Y:S02]  /*1840*/  F2I.FTZ.U32.TRUNC.NTZ R7, R6 ;  /* 0x0000000600077305 */ /* 0x000064000021f000 */
[----:B0-----:R-:W-:Y:S01]  /*1850*/  MOV R6, RZ ;  /* 0x000000ff00067202 */ /* 0x001fe20000000f00 */
[----:B-1----:R-:W-:-:S04]  /*1860*/  IMAD.MOV R19, RZ, RZ, -R7 ;  /* 0x000000ffff137224 */ /* 0x002fc800078e0a07 */
[----:B------:R-:W-:-:S04]  /*1870*/  IMAD R19, R19, R12, RZ ;  /* 0x0000000c13137224 */ /* 0x000fc800078e02ff */
[----:B------:R-:W-:Y:S01]  /*1880*/  IMAD.HI.U32 R7, R7, R19, R6 ;  /* 0x0000001307077227 */ /* 0x000fe200078e0006 */
[----:B------:R-:W-:-:S04]  /*1890*/  LOP3.LUT R6, R8, R12, RZ, 0x3c, !PT ;  /* 0x0000000c08067212 */ /* 0x000fc800078e3cff */
[----:B------:R-:W-:Y:S01]  /*18a0*/  ISETP.GE.AND P2, PT, R6, RZ, PT ;  /* 0x000000ff0600720c */ /* 0x000fe20003f46270 */
[----:B------:R-:W-:Y:S01]  /*18b0*/  IMAD.HI.U32 R7, R7, R12, RZ ;  /* 0x0000000c07077227 */ /* 0x000fe200078e00ff */
[----:B------:R-:W0:Y:S03]  /*18c0*/  LDS R6, [R2+0xc] ;  /* 0x00000c0002067984 */ /* 0x000e260000000800 */
[----:B------:R-:W-:-:S05]  /*18d0*/  IMAD R9, R7, R16, R12 ;  /* 0x0000001007097224 */ /* 0x000fca00078e020c */
[----:B------:R-:W-:-:S13]  /*18e0*/  ISETP.GT.U32.AND P1, PT, R12, R9, PT ;  /* 0x000000090c00720c */ /* 0x000fda0003f24070 */
[----:B------:R-:W-:Y:S02]  /*18f0*/  @!P1 IMAD.IADD R9, R9, 0x1, -R12 ;  /* 0x0000000109099824 */ /* 0x000fe400078e0a0c */
[----:B------:R-:W-:Y:S01]  /*1900*/  @!P1 VIADD R7, R7, 0x1 ;  /* 0x0000000107079836 */ /* 0x000fe20000000000 */
[----:B------:R-:W-:Y:S02]  /*1910*/  ISETP.NE.AND P1, PT, R8, RZ, PT ;  /* 0x000000ff0800720c */ /* 0x000fe40003f25270 */
[----:B------:R-:W-:-:S13]  /*1920*/  ISETP.GE.U32.AND P0, PT, R9, R12, PT ;  /* 0x0000000c0900720c */ /* 0x000fda0003f06070 */
[----:B------:R-:W-:-:S04]  /*1930*/  @P0 VIADD R7, R7, 0x1 ;  /* 0x0000000107070836 */ /* 0x000fc80000000000 */
[----:B------:R-:W-:Y:S01]  /*1940*/  @!P2 IMAD.MOV R7, RZ, RZ, -R7 ;  /* 0x000000ffff07a224 */ /* 0x000fe200078e0a07 */
[----:B------:R-:W-:-:S04]  /*1950*/  @!P1 LOP3.LUT R7, RZ, R12, RZ, 0x33, !PT ;  /* 0x0000000cff079212 */ /* 0x000fc800078e33ff */
[----:B0-----:R-:W-:Y:S01]  /*1960*/  IADD3 R5, PT, PT, R6, R7, R5 ;  /* 0x0000000706057210 */ /* 0x001fe20007ffe005 */
[----:B------:R-:W-:Y:S04]  /*1970*/  STS [R2+0x4], R7 ;  /* 0x0000040702007388 */ /* 0x000fe80000000800 */
[----:B------:R-:W-:Y:S04]  /*1980*/  LDS R8, [R3+0x4] ;  /* 0x0000040003087984 */ /* 0x000fe80000000800 */
[----:B------:R-:W0:Y:S02]  /*1990*/  LDS R9, [R4+0x10] ;  /* 0x0000100004097984 */ /* 0x000e240000000800 */
[----:B0-----:R-:W-:-:S04]  /*19a0*/  IADD3 R19, PT, PT, R9, R5, R8 ;  /* 0x0000000509137210 */ /* 0x001fc80007ffe008 */
[-C--:B------:R-:W-:Y:S02]  /*19b0*/  IABS R12, R19.reuse ;  /* 0x00000013000c7213 */ /* 0x080fe40000000000 */
[----:B------:R-:W-:Y:S02]  /*19c0*/  IABS R16, R19 ;  /* 0x0000001300107213 */ /* 0x000fe40000000000 */
[----:B------:R-:W0:Y:S08]  /*19d0*/  I2F.RP R5, R12 ;  /* 0x0000000c00057306 */ /* 0x000e300000209400 */
[----:B0-----:R-:W0:Y:S02]  /*19e0*/  MUFU.RCP R5, R5 ;  /* 0x0000000500057308 */ /* 0x001e240000001000 */
[----:B0-----:R-:W-:-:S06]  /*19f0*/  IADD3 R8, PT, PT, R5, 0xffffffe, RZ ;  /* 0x0ffffffe05087810 */ /* 0x001fcc0007ffe0ff */
[----:B------:R0:W1:Y:S02]  /*1a00*/  F2I.FTZ.U32.TRUNC.NTZ R9, R8 ;  /* 0x0000000800097305 */ /* 0x000064000021f000 */
[----:B0-----:R-:W-:Y:S02]  /*1a10*/  IMAD.MOV.U32 R8, RZ, RZ, RZ ;  /* 0x000000ffff087224 */ /* 0x001fe400078e00ff */
[----:B-1----:R-:W-:-:S04]  /*1a20*/  IMAD.MOV R7, RZ, RZ, -R9 ;  /* 0x000000ffff077224 */ /* 0x002fc800078e0a09 */
[----:B------:R-:W-:-:S04]  /*1a30*/  IMAD R7, R7, R12, RZ ;  /* 0x0000000c07077224 */ /* 0x000fc800078e02ff */
[----:B------:R-:W-:-:S04]  /*1a40*/  IMAD.HI.U32 R9, R9, R7, R8 ;  /* 0x0000000709097227 */ /* 0x000fc800078e0008 */
[----:B------:R-:W-:Y:S02]  /*1a50*/  IMAD.MOV R7, RZ, RZ, -R16 ;  /* 0x000000ffff077224 */ /* 0x000fe400078e0a10 */
[----:B------:R-:W-:-:S04]  /*1a60*/  IMAD.HI.U32 R9, R9, R12, RZ ;  /* 0x0000000c09097227 */ /* 0x000fc800078e00ff */
[----:B------:R-:W-:-:S05]  /*1a70*/  IMAD R5, R9, R7, R12 ;  /* 0x0000000709057224 */ /* 0x000fca00078e020c */
[----:B------:R-:W-:-:S13]  /*1a80*/  ISETP.GT.U32.AND P1, PT, R12, R5, PT ;  /* 0x000000050c00720c */ /* 0x000fda0003f24070 */
[----:B------:R-:W-:Y:S02]  /*1a90*/  @!P1 IMAD.IADD R5, R5, 0x1, -R12 ;  /* 0x0000000105059824 */ /* 0x000fe400078e0a0c */
[----:B------:R-:W-:Y:S01]  /*1aa0*/  @!P1 VIADD R9, R9, 0x1 ;  /* 0x0000000109099836 */ /* 0x000fe20000000000 */
[----:B------:R-:W-:Y:S02]  /*1ab0*/  ISETP.NE.AND P1, PT, R19, RZ, PT ;  /* 0x000000ff1300720c */ /* 0x000fe40003f25270 */
[-C--:B------:R-:W-:Y:S02]  /*1ac0*/  ISETP.GE.U32.AND P0, PT, R5, R12.reuse, PT ;  /* 0x0000000c0500720c */ /* 0x080fe40003f06070 */
[----:B------:R-:W-:-:S04]  /*1ad0*/  LOP3.LUT R5, R19, R12, RZ, 0x3c, !PT ;  /* 0x0000000c13057212 */ /* 0x000fc800078e3cff */
[----:B------:R-:W-:Y:S02]  /*1ae0*/  ISETP.GE.AND P2, PT, R5, RZ, PT ;  /* 0x000000ff0500720c */ /* 0x000fe40003f46270 */
[----:B------:R-:W0:Y:S05]  /*1af0*/  LDS R5, [R2+0x10] ;  /* 0x0000100002057984 */ /* 0x000e2a0000000800 */
[----:B------:R-:W-:-:S06]  /*1b00*/  @P0 IADD3 R9, PT, PT, R9, 0x1, RZ ;  /* 0x0000000109090810 */ /* 0x000fcc0007ffe0ff */
[----:B------:R-:W-:Y:S01]  /*1b10*/  @!P2 IMAD.MOV R9, RZ, RZ, -R9 ;  /* 0x000000ffff09a224 */ /* 0x000fe200078e0a09 */
[----:B------:R-:W-:-:S05]  /*1b20*/  @!P1 LOP3.LUT R9, RZ, R12, RZ, 0x33, !PT ;  /* 0x0000000cff099212 */ /* 0x000fca00078e33ff */
[----:B------:R-:W-:Y:S04]  /*1b30*/  STS [R2+0x8], R9 ;  /* 0x0000080902007388 */ /* 0x000fe80000000800 */
[----:B------:R-:W-:Y:S04]  /*1b40*/  LDS R7, [R3+0x8] ;  /* 0x0000080003077984 */ /* 0x000fe80000000800 */
[----:B------:R-:W1:Y:S01]  /*1b50*/  LDS R8, [R4+0x14] ;  /* 0x0000140004087984 */ /* 0x000e620000000800 */
[----:B0-----:R-:W-:-:S04]  /*1b60*/  IADD3 R6, PT, PT, R5, R9, R6 ;  /* 0x0000000905067210 */ /* 0x001fc80007ffe006 */
[----:B-1----:R-:W-:-:S04]  /*1b70*/  IADD3 R16, PT, PT, R8, R6, R7 ;  /* 0x0000000608107210 */ /* 0x002fc80007ffe007 */
[----:B------:R-:W-:-:S04]  /*1b80*/  IABS R19, R16 ;  /* 0x0000001000137213 */ /* 0x000fc80000000000 */
[----:B------:R-:W0:Y:S08]  /*1b90*/  I2F.RP R8, R19 ;  /* 0x0000001300087306 */ /* 0x000e300000209400 */
[----:B0-----:R-:W0:Y:S02]  /*1ba0*/  MUFU.RCP R8, R8 ;  /* 0x0000000800087308 */ /* 0x001e240000001000 */
[----:B0-----:R-:W-:-:S06]  /*1bb0*/  VIADD R6, R8, 0xffffffe ;  /* 0x0ffffffe08067836 */ /* 0x001fcc0000000000 */
[----:B------:R0:W1:Y:S02]  /*1bc0*/  F2I.FTZ.U32.TRUNC.NTZ R7, R6 ;  /* 0x0000000600077305 */ /* 0x000064000021f000 */
[----:B0-----:R-:W-:Y:S02]  /*1bd0*/  IMAD.MOV.U32 R6, RZ, RZ, RZ ;  /* 0x000000ffff067224 */ /* 0x001fe400078e00ff */
[----:B-1----:R-:W-:-:S04]  /*1be0*/  IMAD.MOV R12, RZ, RZ, -R7 ;  /* 0x000000ffff0c7224 */ /* 0x002fc800078e0a07 */
[----:B------:R-:W-:Y:S01]  /*1bf0*/  IMAD R9, R12, R19, RZ ;  /* 0x000000130c097224 */ /* 0x000fe200078e02ff */
[----:B------:R-:W-:-:S03]  /*1c00*/  IABS R12, R16 ;  /* 0x00000010000c7213 */ /* 0x000fc60000000000 */
[----:B------:R-:W-:Y:S01]  /*1c10*/  IMAD.HI.U32 R7, R7, R9, R6 ;  /* 0x0000000907077227 */ /* 0x000fe200078e0006 */
[----:B------:R-:W-:-:S03]  /*1c20*/  LOP3.LUT R6, R16, R19, RZ, 0x3c, !PT ;  /* 0x0000001310067212 */ /* 0x000fc600078e3cff */
[----:B------:R-:W-:Y:S01]  /*1c30*/  IMAD.MOV R12, RZ, RZ, -R12 ;  /* 0x000000ffff0c7224 */ /* 0x000fe200078e0a0c */
[----:B------:R-:W-:Y:S01]  /*1c40*/  ISETP.GE.AND P2, PT, R6, RZ, PT ;  /* 0x000000ff0600720c */ /* 0x000fe20003f46270 */
[----:B------:R-:W-:Y:S01]  /*1c50*/  IMAD.HI.U32 R7, R7, R19, RZ ;  /* 0x0000001307077227 */ /* 0x000fe200078e00ff */
[----:B------:R-:W0:Y:S03]  /*1c60*/  LDS R6, [R2+0x14] ;  /* 0x0000140002067984 */ /* 0x000e260000000800 */
[----:B------:R-:W-:-:S05]  /*1c70*/  IMAD R8, R7, R12, R19 ;  /* 0x0000000c07087224 */ /* 0x000fca00078e0213 */
[----:B------:R-:W-:-:S13]  /*1c80*/  ISETP.GT.U32.AND P1, PT, R19, R8, PT ;  /* 0x000000081300720c */ /* 0x000fda0003f24070 */
[-C--:B------:R-:W-:Y:S01]  /*1c90*/  @!P1 IADD3 R8, PT, PT, R8, -R19.reuse, RZ ;  /* 0x8000001308089210 */ /* 0x080fe20007ffe0ff */
[----:B------:R-:W-:Y:S01]  /*1ca0*/  @!P1 VIADD R7, R7, 0x1 ;  /* 0x0000000107079836 */ /* 0x000fe20000000000 */
[----:B------:R-:W-:Y:S02]  /*1cb0*/  ISETP.NE.AND P1, PT, R16, RZ, PT ;  /* 0x000000ff1000720c */ /* 0x000fe40003f25270 */
[----:B------:R-:W-:-:S13]  /*1cc0*/  ISETP.GE.U32.AND P0, PT, R8, R19, PT ;  /* 0x000000130800720c */ /* 0x000fda0003f06070 */
[----:B------:R-:W-:-:S04]  /*1cd0*/  @P0 VIADD R7, R7, 0x1 ;  /* 0x0000000107070836 */ /* 0x000fc80000000000 */
[----:B------:R-:W-:-:S04]  /*1ce0*/  IMAD.MOV.U32 R8, RZ, RZ, R7 ;  /* 0x000000ffff087224 */ /* 0x000fc800078e0007 */
        /* <DEDUP_REMOVED lines=11> */
[----:B0-----:R-:W-:-:S06]  /*1da0*/  VIADD R6, R5, 0xffffffe ;  /* 0x0ffffffe05067836 */ /* 0x001fcc0000000000 */
[----:B------:R0:W1:Y:S02]  /*1db0*/  F2I.FTZ.U32.TRUNC.NTZ R7, R6 ;  /* 0x0000000600077305 */ /* 0x000064000021f000 */
[----:B0-----:R-:W-:Y:S01]  /*1dc0*/  IMAD.MOV.U32 R6, RZ, RZ, RZ ;  /* 0x000000ffff067224 */ /* 0x001fe200078e00ff */
[----:B-1----:R-:W-:-:S05]  /*1dd0*/  IADD3 R3, PT, PT, RZ, -R7, RZ ;  /* 0x80000007ff037210 */ /* 0x002fca0007ffe0ff */
[----:B------:R-:W-:-:S04]  /*1de0*/  IMAD R3, R3, R12, RZ ;  /* 0x0000000c03037224 */ /* 0x000fc800078e02ff */
[----:B------:R-:W-:-:S04]  /*1df0*/  IMAD.HI.U32 R7, R7, R3, R6 ;  /* 0x0000000307077227 */ /* 0x000fc800078e0006 */
[----:B------:R-:W-:Y:S02]  /*1e00*/  IMAD.MOV R3, RZ, RZ, -R4 ;  /* 0x000000ffff037224 */ /* 0x000fe400078e0a04 */
[----:B------:R-:W-:-:S04]  /*1e10*/  IMAD.HI.U32 R7, R7, R12, RZ ;  /* 0x0000000c07077227 */ /* 0x000fc800078e00ff */
[----:B------:R-:W-:Y:S02]  /*1e20*/  IMAD R3, R7, R3, R12 ;  /* 0x0000000307037224 */ /* 0x000fe400078e020c */
[----:B------:R-:W-:-:S03]  /*1e30*/  IMAD.MOV.U32 R4, RZ, RZ, RZ ;  /* 0x000000ffff047224 */ /* 0x000fc600078e00ff */
[----:B------:R-:W-:-:S13]  /*1e40*/  ISETP.GT.U32.AND P1, PT, R12, R3, PT ;  /* 0x000000030c00720c */ /* 0x000fda0003f24070 */
[----:B------:R-:W-:Y:S02]  /*1e50*/  @!P1 IMAD.IADD R3, R3, 0x1, -R12 ;  /* 0x0000000103039824 */ /* 0x000fe400078e0a0c */
[----:B------:R-:W-:Y:S01]  /*1e60*/  @!P1 VIADD R7, R7, 0x1 ;  /* 0x0000000107079836 */ /* 0x000fe20000000000 */
[----:B------:R-:W-:Y:S02]  /*1e70*/  ISETP.NE.AND P1, PT, R9, RZ, PT ;  /* 0x000000ff0900720c */ /* 0x000fe40003f25270 */
[-C--:B------:R-:W-:Y:S02]  /*1e80*/  ISETP.GE.U32.AND P0, PT, R3, R12.reuse, PT ;  /* 0x0000000c0300720c */ /* 0x080fe40003f06070 */
[----:B------:R-:W-:-:S04]  /*1e90*/  LOP3.LUT R3, R9, R12, RZ, 0x3c, !PT ;  /* 0x0000000c09037212 */ /* 0x000fc800078e3cff */
[----:B------:R-:W-:-:S07]  /*1ea0*/  ISETP.GE.AND P2, PT, R3, RZ, PT ;  /* 0x000000ff0300720c */ /* 0x000fce0003f46270 */
[----:B------:R-:W-:Y:S01]  /*1eb0*/  @P0 VIADD R7, R7, 0x1 ;  /* 0x0000000107070836 */ /* 0x000fe20000000000 */
[----:B------:R-:W-:-:S05]  /*1ec0*/  ISETP.GE.AND P0, PT, R17, 0x1, PT ;  /* 0x000000011100780c */ /* 0x000fca0003f06270 */
[----:B------:R-:W-:Y:S02]  /*1ed0*/  @!P2 IADD3 R7, PT, PT, -R7, RZ, RZ ;  /* 0x000000ff0707a210 */ /* 0x000fe40007ffe1ff */
[----:B------:R-:W-:Y:S02]  /*1ee0*/  @!P1 LOP3.LUT R7, RZ, R12, RZ, 0x33, !PT ;  /* 0x0000000cff079212 */ /* 0x000fe400078e33ff */
[----:B------:R-:W-:-:S03]  /*1ef0*/  ISETP.GE.AND P1, PT, R10, 0x1, PT ;  /* 0x000000010a00780c */ /* 0x000fc60003f26270 */
[----:B------:R0:W-:Y:S01]  /*1f00*/  STS [R2+0x10], R7 ;  /* 0x0000100702007388 */ /* 0x0001e20000000800 */
[----:B------:R-:W-:Y:S09]  /*1f10*/  BAR.SYNC.DEFER_BLOCKING 0x0 ;  /* 0x0000000000007b1d */ /* 0x000ff20000010000 */
[----:B0-----:R-:W-:Y:S05]  /*1f20*/  @!P1 BRA `(.L_x_19) ;  /* 0x0000000000789947 */ /* 0x001fea0003800000 */
[-C--:B------:R-:W-:Y:S02]  /*1f30*/  IABS R4, R11.reuse ;  /* 0x0000000b00047213 */ /* 0x080fe40000000000 */
[----:B------:R-:W-:Y:S02]  /*1f40*/  IABS R8, R11 ;  /* 0x0000000b00087213 */ /* 0x000fe40000000000 */
[----:B------:R-:W0:Y:S01]  /*1f50*/  I2F.RP R5, R4 ;  /* 0x0000000400057306 */ /* 0x000e220000209400 */
[----:B------:R-:W-:Y:S02]  /*1f60*/  IABS R6, R15 ;  /* 0x0000000f00067213 */ /* 0x000fe40000000000 */
[----:B------:R-:W-:Y:S01]  /*1f70*/  IMAD.MOV R8, RZ, RZ, -R8 ;  /* 0x000000ffff087224 */ /* 0x000fe200078e0a08 */
[----:B------:R-:W-:Y:S02]  /*1f80*/  ISETP.GE.AND P2, PT, R15, RZ, PT ;  /* 0x000000ff0f00720c */ /* 0x000fe40003f46270 */
[----:B------:R-:W-:-:S02]  /*1f90*/  ISETP.NE.AND P3, PT, R11, RZ, PT ;  /* 0x000000ff0b00720c */ /* 0x000fc40003f65270 */
[----:B0-----:R-:W0:Y:S02]  /*1fa0*/  MUFU.RCP R5, R5 ;  /* 0x0000000500057308 */ /* 0x001e240000001000 */
[----:B0-----:R-:W-:-:S06]  /*1fb0*/  VIADD R2, R5, 0xffffffe ;  /* 0x0ffffffe05027836 */ /* 0x001fcc0000000000 */
[----:B------:R0:W1:Y:S02]  /*1fc0*/  F2I.FTZ.U32.TRUNC.NTZ R3, R2 ;  /* 0x0000000200037305 */ /* 0x000064000021f000 */
[----:B0-----:R-:W-:Y:S02]  /*1fd0*/  IMAD.MOV.U32 R2, RZ, RZ, RZ ;  /* 0x000000ffff027224 */ /* 0x001fe400078e00ff */
[----:B-1----:R-:W-:-:S04]  /*1fe0*/  IMAD.MOV R7, RZ, RZ, -R3 ;  /* 0x000000ffff077224 */ /* 0x002fc800078e0a03 */
        /* <DEDUP_REMOVED lines=10> */
[----:B------:R-:W-:-:S05]  /*2090*/  @!P3 LOP3.LUT R3, RZ, R11, RZ, 0x33, !PT ;  /* 0x0000000bff03b212 */ /* 0x000fca00078e33ff */
[----:B------:R-:W-:-:S04]  /*20a0*/  IMAD R4, R14, 0xa, R3 ;  /* 0x0000000a0e047824 */ /* 0x000fc800078e0203 */
[----:B------:R-:W-:-:S05]  /*20b0*/  IMAD.HI R2, R4, 0x66666667, RZ ;  /* 0x6666666704027827 */ /* 0x000fca00078e02ff */
[----:B------:R-:W-:-:S04]  /*20c0*/  SHF.R.U32.HI R3, RZ, 0x1f, R2 ;  /* 0x0000001fff037819 */ /* 0x000fc80000011602 */
[----:B------:R-:W-:-:S05]  /*20d0*/  LEA.HI.SX32 R3, R2, R3, 0x1e ;  /* 0x0000000302037211 */ /* 0x000fca00078ff2ff */
[--C-:B------:R-:W-:Y:S02]  /*20e0*/  IMAD R3, R3, -0xa, R4.reuse ;  /* 0xfffffff603037824 */ /* 0x100fe400078e0204 */
[----:B------:R-:W-:Y:S02]  /*20f0*/  IMAD.IADD R4, R13, 0x1, R4 ;  /* 0x000000010d047824 */ /* 0x000fe400078e0204 */
[----:B------:R-:W-:-:S07]  /*2100*/  IMAD.IADD R10, R10, 0x1, R3 ;  /* 0x000000010a0a7824 */ /* 0x000fce00078e0203 */
.L_x_19:
[----:B------:R-:W-:Y:S05]  /*2110*/  BSYNC.RECONVERGENT B0 ;  /* 0x0000000000007941 */ /* 0x000fea0003800200 */
.L_x_18:
[----:B------:R-:W-:Y:S04]  /*2120*/  BSSY.RECONVERGENT B0, `(.L_x_20) ;  /* 0x00000dc000007945 */ /* 0x000fe80003800200 */
[----:B------:R-:W-:Y:S05]  /*2130*/  @!P0 BRA `(.L_x_21) ;  /* 0x0000000c00688947 */ /* 0x000fea0003800000 */
[C---:B------:R-:W-:Y:S01]  /*2140*/  VIADDMNMX R8, R15.reuse, 0x1, R0, !PT ;  /* 0x000000010f087846 */ /* 0x040fe20007800100 */
[----:B------:R-:W-:Y:S01]  /*2150*/  BSSY.RECONVERGENT B1, `(.L_x_22) ;  /* 0x0000033000017945 */ /* 0x000fe20003800200 */
[----:B------:R-:W-:Y:S02]  /*2160*/  IMAD.MOV.U32 R18, RZ, RZ, R15 ;  /* 0x000000ffff127224 */ /* 0x000fe400078e000f */
[----:B------:R-:W-:-:S04]  /*2170*/  IADD3 R2, PT, PT, -R15, R8, RZ ;  /* 0x000000080f027210 */ /* 0x000fc80007ffe1ff */
[----:B------:R-:W-:-:S13]  /*2180*/  LOP3.LUT P0, R9, R2, 0x3, RZ, 0xc0, !PT ;  /* 0x0000000302097812 */ /* 0x000fda000780c0ff */
[----:B------:R-:W-:Y:S05]  /*2190*/  @!P0 BRA `(.L_x_23) ;  /* 0x0000000000b88947 */ /* 0x000fea0003800000 */
[----:B------:R-:W0:Y:S01]  /*21a0*/  LDC R5, c[0x0][0x398] ;  /* 0x0000e600ff057b82 */ /* 0x000e220000000800 */
[----:B------:R-:W-:Y:S01]  /*21b0*/  IMAD.MOV R9, RZ, RZ, -R9 ;  /* 0x000000ffff097224 */ /* 0x000fe200078e0a09 */
[----:B------:R-:W-:Y:S01]  /*21c0*/  LEA R12, R15, UR4, 0x2 ;  /* 0x000000040f0c7c11 */ /* 0x000fe2000f8e10ff */
[----:B------:R-:W-:-:S05]  /*21d0*/  IMAD.MOV.U32 R18, RZ, RZ, R15 ;  /* 0x000000ffff127224 */ /* 0x000fca00078e000f */
[----:B------:R-:W1:Y:S02]  /*21e0*/  LDC.64 R2, c[0x0][0x388] ;  /* 0x0000e200ff027b82 */ /* 0x000e640000000a00 */
.L_x_26:
[----:B--2---:R2:W3:Y:S01]  /*21f0*/  LDS R13, [R12] ;  /* 0x000000000c0d7984 */ /* 0x0044e20000000800 */
[----:B------:R-:W-:Y:S01]  /*2200*/  ISETP.GE.AND P2, PT, R18, 0x1, PT ;  /* 0x000000011200780c */ /* 0x000fe20003f46270 */
[----:B------:R-:W-:Y:S01]  /*2210*/  BSSY.RECONVERGENT B2, `(.L_x_24) ;  /* 0x000001d000027945 */ /* 0x000fe20003800200 */
[----:B------:R-:W-:Y:S02]  /*2220*/  ISETP.NE.AND P0, PT, R4, R10, PT ;  /* 0x0000000a0400720c */ /* 0x000fe40003f05270 */
[----:B0-----:R-:W-:Y:S02]  /*2230*/  IADD3 R17, PT, PT, R10, 0x8, -R5 ;  /* 0x000000080a117810 */ /* 0x001fe40007ffe805 */
[----:B------:R-:W-:-:S07]  /*2240*/  PLOP3.LUT P1, PT, PT, PT, PT, 0x8, 0x80 ;  /* 0x000000000080781c */ /* 0x000fce0003f2e170 */
[----:B--2---:R-:W-:Y:S06]  /*2250*/  @!P2 BRA `(.L_x_25) ;  /* 0x000000000060a947 */ /* 0x004fec0003800000 */
[-C--:B------:R-:W-:Y:S02]  /*2260*/  IABS R14, R11.reuse ;  /* 0x0000000b000e7213 */ /* 0x080fe40000000000 */
[----:B------:R-:W-:Y:S02]  /*2270*/  IABS R20, R11 ;  /* 0x0000000b00147213 */ /* 0x000fe40000000000 */
[----:B------:R-:W0:Y:S01]  /*2280*/  I2F.RP R16, R14 ;  /* 0x0000000e00107306 */ /* 0x000e220000209400 */
[----:B------:R-:W-:Y:S02]  /*2290*/  IABS R21, R18 ;  /* 0x0000001200157213 */ /* 0x000fe40000000000 */
[----:B------:R-:W-:Y:S02]  /*22a0*/  ISETP.GE.AND P2, PT, R18, RZ, PT ;  /* 0x000000ff1200720c */ /* 0x000fe40003f46270 */
[----:B------:R-:W-:-:S03]  /*22b0*/  ISETP.NE.AND P3, PT, R11, RZ, PT ;  /* 0x000000ff0b00720c */ /* 0x000fc60003f65270 */
[----:B0-----:R-:W0:Y:S02]  /*22c0*/  MUFU.RCP R16, R16 ;  /* 0x0000001000107308 */ /* 0x001e240000001000 */
[----:B0-----:R-:W-:Y:S01]  /*22d0*/  VIADD R6, R16, 0xffffffe ;  /* 0x0ffffffe10067836 */ /* 0x001fe20000000000 */
[----:B------:R-:W-:-:S05]  /*22e0*/  IADD3 R16, PT, PT, RZ, -R20, RZ ;  /* 0x80000014ff107210 */ /* 0x000fca0007ffe0ff */
        /* <DEDUP_REMOVED lines=15> */
.L_x_25:
[----:B------:R-:W-:Y:S05]  /*23e0*/  BSYNC.RECONVERGENT B2 ;  /* 0x0000000000027941 */ /* 0x000fea0003800200 */
.L_x_24:
[----:B------:R-:W-:Y:S01]  /*23f0*/  @P1 SEL R10, R17, R10, P0 ;  /* 0x0000000a110a1207 */ /* 0x000fe20000000000 */
[----:B------:R-:W-:Y:S01]  /*2400*/  VIADD R12, R12, 0x4 ;  /* 0x000000040c0c7836 */ /* 0x000fe20000000000 */
[----:B------:R-:W-:Y:S01]  /*2410*/  IADD3 R9, PT, PT, R9, 0x1, RZ ;  /* 0x0000000109097810 */ /* 0x000fe20007ffe0ff */
[----:B------:R-:W-:Y:S02]  /*2420*/  VIADD R18, R18, 0x1 ;  /* 0x0000000112127836 */ /* 0x000fe40000000000 */
[----:B-1----:R-:W-:Y:S01]  /*2430*/  IMAD.WIDE R6, R10, 0x4, R2 ;  /* 0x000000040a067825 */ /* 0x002fe200078e0202 */
[----:B------:R-:W-:-:S03]  /*2440*/  ISETP.NE.AND P0, PT, R9, RZ, PT ;  /* 0x000000ff0900720c */ /* 0x000fc60003f05270 */
[----:B------:R-:W-:Y:S01]  /*2450*/  VIADD R10, R10, 0x1 ;  /* 0x000000010a0a7836 */ /* 0x000fe20000000000 */
[----:B---3--:R2:W-:Y:S09]  /*2460*/  STG.E desc[UR6][R6.64], R13 ;  /* 0x0000000d06007986 */ /* 0x0085f2000c101906 */
[----:B------:R-:W-:Y:S05]  /*2470*/  @P0 BRA `(.L_x_26) ;  /* 0xfffffffc005c0947 */ /* 0x000fea000383ffff */
.L_x_23:
[----:B------:R-:W-:Y:S05]  /*2480*/  BSYNC.RECONVERGENT B1 ;  /* 0x0000000000017941 */ /* 0x000fea0003800200 */
.L_x_22:
[----:B------:R-:W-:-:S05]  /*2490*/  IMAD.IADD R8, R15, 0x1, -R8 ;  /* 0x000000010f087824 */ /* 0x000fca00078e0a08 */
[----:B------:R-:W-:-:S13]  /*24a0*/  ISETP.GT.U32.AND P0, PT, R8, -0x4, PT ;  /* 0xfffffffc0800780c */ /* 0x000fda0003f04070 */
[----:B------:R-:W-:Y:S05]  /*24b0*/  @P0 BRA `(.L_x_21) ;  /* 0x0000000800880947 */ /* 0x000fea0003800000 */
[----:B------:R-:W0:Y:S01]  /*24c0*/  LDC R5, c[0x0][0x398] ;  /* 0x0000e600ff057b82 */ /* 0x000e220000000800 */
[C---:B------:R-:W-:Y:S01]  /*24d0*/  LEA R16, R18.reuse, UR4, 0x2 ;  /* 0x0000000412107c11 */ /* 0x040fe2000f8e10ff */
[----:B------:R-:W-:-:S03]  /*24e0*/  VIADD R18, R18, 0x1 ;  /* 0x0000000112127836 */ /* 0x000fc60000000000 */
[----:B------:R-:W-:-:S03]  /*24f0*/  IADD3 R16, PT, PT, R16, 0x8, RZ ;  /* 0x0000000810107810 */ /* 0x000fc60007ffe0ff */
[----:B------:R-:W1:Y:S04]  /*2500*/  LDC.64 R2, c[0x0][0x388] ;  /* 0x0000e200ff027b82 */ /* 0x000e680000000a00 */
.L_x_35:
[----:B---3--:R3:W4:Y:S01]  /*2510*/  LDS R19, [R16+-0x8] ;  /* 0xfffff80010137984 */ /* 0x0087220000000800 */
[----:B------:R-:W-:Y:S01]  /*2520*/  VIADD R14, R18, 0xffffffff ;  /* 0xffffffff120e7836 */ /* 0x000fe20000000000 */
[----:B------:R-:W-:Y:S01]  /*2530*/  BSSY.RECONVERGENT B1, `(.L_x_27) ;  /* 0x0000020000017945 */ /* 0x000fe20003800200 */
[----:B------:R-:W-:Y:S01]  /*2540*/  ISETP.NE.AND P0, PT, R4, R10, PT ;  /* 0x0000000a0400720c */ /* 0x000fe20003f05270 */
[----:B------:R3:W1:Y:S01]  /*2550*/  LDS R17, [R16+-0x4] ;  /* 0xfffffc0010117984 */ /* 0x0006620000000800 */
[----:B0-----:R-:W-:Y:S02]  /*2560*/  IADD3 R9, PT, PT, R10, 0x8, -R5 ;  /* 0x000000080a097810 */ /* 0x001fe40007ffe805 */
[----:B------:R-:W-:Y:S01]  /*2570*/  ISETP.GE.AND P2, PT, R14, 0x1, PT ;  /* 0x000000010e00780c */ /* 0x000fe20003f46270 */
[----:B------:R3:W0:Y:S01]  /*2580*/  LDS R15, [R16] ;  /* 0x00000000100f7984 */ /* 0x0006220000000800 */
[----:B------:R-:W-:-:S11]  /*2590*/  PLOP3.LUT P1, PT, PT, PT, PT, 0x8, 0x80 ;  /* 0x000000000080781c */ /* 0x000fd60003f2e170 */
[----:B---3--:R-:W-:Y:S05]  /*25a0*/  @!P2 BRA `(.L_x_28) ;  /* 0x000000000060a947 */ /* 0x008fea0003800000 */
[-C--:B------:R-:W-:Y:S02]  /*25b0*/  IABS R8, R11.reuse ;  /* 0x0000000b00087213 */ /* 0x080fe40000000000 */
[----:B------:R-:W-:Y:S02]  /*25c0*/  IABS R20, R11 ;  /* 0x0000000b00147213 */ /* 0x000fe40000000000 */
[----:B------:R-:W3:Y:S01]  /*25d0*/  I2F.RP R12, R8 ;  /* 0x00000008000c7306 */ /* 0x000ee20000209400 */
[----:B------:R-:W-:Y:S02]  /*25e0*/  IABS R21, R14 ;  /* 0x0000000e00157213 */ /* 0x000fe40000000000 */
[----:B------:R-:W-:Y:S02]  /*25f0*/  ISETP.GE.AND P2, PT, R14, RZ, PT ;  /* 0x000000ff0e00720c */ /* 0x000fe40003f46270 */
[----:B------:R-:W-:-:S03]  /*2600*/  ISETP.NE.AND P3, PT, R11, RZ, PT ;  /* 0x000000ff0b00720c */ /* 0x000fc60003f65270 */
[----:B---3--:R-:W2:Y:S02]  /*2610*/  MUFU.RCP R12, R12 ;  /* 0x0000000c000c7308 */ /* 0x008ea40000001000 */
[----:B--2---:R-:W-:Y:S02]  /*2620*/  VIADD R6, R12, 0xffffffe ;  /* 0x0ffffffe0c067836 */ /* 0x004fe40000000000 */
[----:B------:R-:W-:-:S04]  /*2630*/  IMAD.MOV R12, RZ, RZ, -R20 ;  /* 0x000000ffff0c7224 */ /* 0x000fc800078e0a14 */
[----:B------:R2:W3:Y:S02]  /*2640*/  F2I.FTZ.U32.TRUNC.NTZ R7, R6 ;  /* 0x0000000600077305 */ /* 0x0004e4000021f000 */
[----:B--2---:R-:W-:Y:S02]  /*2650*/  IMAD.MOV.U32 R6, RZ, RZ, RZ ;  /* 0x000000ffff067224 */ /* 0x004fe400078e00ff */
[----:B---3--:R-:W-:-:S04]  /*2660*/  IMAD.MOV R13, RZ, RZ, -R7 ;  /* 0x000000ffff0d7224 */ /* 0x008fc800078e0a07 */
        /* <DEDUP_REMOVED lines=12> */
.L_x_28:
[----:B------:R-:W-:Y:S05]  /*2730*/  BSYNC.RECONVERGENT B1 ;  /* 0x0000000000017941 */ /* 0x000fea0003800200 */
.L_x_27:
        /* <DEDUP_REMOVED lines=11> */
[----:B--2---:R-:W2:Y:S01]  /*27f0*/  I2F.RP R13, R12 ;  /* 0x0000000c000d7306 */ /* 0x004ea20000209400 */
[----:B------:R-:W-:Y:S02]  /*2800*/  IABS R22, R18 ;  /* 0x0000001200167213 */ /* 0x000fe40000000000 */
[----:B------:R-:W-:Y:S02]  /*2810*/  ISETP.GE.AND P2, PT, R18, RZ, PT ;  /* 0x000000ff1200720c */ /* 0x000fe40003f46270 */
[----:B------:R-:W-:-:S03]  /*2820*/  ISETP.NE.AND P3, PT, R11, RZ, PT ;  /* 0x000000ff0b00720c */ /* 0x000fc60003f65270 */
[----:B--2---:R-:W2:Y:S02]  /*2830*/  MUFU.RCP R13, R13 ;  /* 0x0000000d000d7308 */ /* 0x004ea40000001000 */
        /* <DEDUP_REMOVED lines=17> */
.L_x_30:
[----:B------:R-:W-:Y:S05]  /*2950*/  BSYNC.RECONVERGENT B1 ;  /* 0x0000000000017941 */ /* 0x000fea0003800200 */
.L_x_29:
[----:B------:R-:W-:Y:S01]  /*2960*/  @P1 SEL R9, R8, R9, P0 ;  /* 0x0000000908091207 */ /* 0x000fe20000000000 */
[----:B------:R-:W-:Y:S01]  /*2970*/  BSSY.RECONVERGENT B1, `(.L_x_31) ;  /* 0x0000022000017945 */ /* 0x000fe20003800200 */
[----:B------:R-:W-:Y:S02]  /*2980*/  ISETP.GE.AND P2, PT, R14, -0x1, PT ;  /* 0xffffffff0e00780c */ /* 0x000fe40003f46270 */
[----:B------:R-:W-:Y:S01]  /*2990*/  PLOP3.LUT P1, PT, PT, PT, PT, 0x8, 0x80 ;  /* 0x000000000080781c */ /* 0x000fe20003f2e170 */
[----:B------:R-:W-:-:S05]  /*29a0*/  VIADD R21, R9, 0x1 ;  /* 0x0000000109157836 */ /* 0x000fca0000000000 */
[----:B------:R-:W-:Y:S02]  /*29b0*/  IADD3 R8, PT, PT, R21, -R5, RZ ;  /* 0x8000000515087210 */ /* 0x000fe40007ffe0ff */
[----:B------:R-:W-:-:S03]  /*29c0*/  ISETP.NE.AND P0, PT, R4, R21, PT ;  /* 0x000000150400720c */ /* 0x000fc60003f05270 */
[----:B------:R-:W-:Y:S01]  /*29d0*/  VIADD R8, R8, 0x8 ;  /* 0x0000000808087836 */ /* 0x000fe20000000000 */
[----:B------:R-:W-:Y:S09]  /*29e0*/  @!P2 BRA `(.L_x_32) ;  /* 0x000000000068a947 */ /* 0x000ff20003800000 */
[-C--:B------:R-:W-:Y:S01]  /*29f0*/  IABS R12, R11.reuse ;  /* 0x0000000b000c7213 */ /* 0x080fe20000000000 */
[----:B--2---:R-:W-:Y:S01]  /*2a00*/  VIADD R13, R18, 0x1 ;  /* 0x00000001120d7836 */ /* 0x004fe20000000000 */
[----:B------:R-:W-:Y:S02]  /*2a10*/  IABS R24, R11 ;  /* 0x0000000b00187213 */ /* 0x000fe40000000000 */
[----:B------:R-:W2:Y:S01]  /*2a20*/  I2F.RP R20, R12 ;  /* 0x0000000c00147306 */ /* 0x000ea20000209400 */
[----:B------:R-:W-:Y:S02]  /*2a30*/  ISETP.NE.AND P3, PT, R11, RZ, PT ;  /* 0x000000ff0b00720c */ /* 0x000fe40003f65270 */
[----:B------:R-:W-:Y:S02]  /*2a40*/  IABS R22, R13 ;  /* 0x0000000d00167213 */ /* 0x000fe40000000000 */
[----:B------:R-:W-:Y:S02]  /*2a50*/  IADD3 R24, PT, PT, RZ, -R24, RZ ;  /* 0x80000018ff187210 */ /* 0x000fe40007ffe0ff */
[----:B------:R-:W-:Y:S01]  /*2a60*/  ISETP.GE.AND P2, PT, R13, RZ, PT ;  /* 0x000000ff0d00720c */ /* 0x000fe20003f46270 */
[----:B--2---:R-:W2:Y:S02]  /*2a70*/  MUFU.RCP R20, R20 ;  /* 0x0000001400147308 */ /* 0x004ea40000001000 */
[----:B--2---:R-:W-:-:S06]  /*2a80*/  VIADD R6, R20, 0xffffffe ;  /* 0x0ffffffe14067836 */ /* 0x004fcc0000000000 */
[----:B------:R2:W3:Y:S02]  /*2a90*/  F2I.FTZ.U32.TRUNC.NTZ R7, R6 ;  /* 0x0000000600077305 */ /* 0x0004e4000021f000 */
[----:B--2---:R-:W-:Y:S02]  /*2aa0*/  IMAD.MOV.U32 R6, RZ, RZ, RZ ;  /* 0x000000ffff067224 */ /* 0x004fe400078e00ff */
[----:B---3--:R-:W-:-:S04]  /*2ab0*/  IMAD.MOV R23, RZ, RZ, -R7 ;  /* 0x000000ffff177224 */ /* 0x008fc800078e0a07 */
        /* <DEDUP_REMOVED lines=13> */
.L_x_32:
[----:B------:R-:W-:Y:S05]  /*2b90*/  BSYNC.RECONVERGENT B1 ;  /* 0x0000000000017941 */ /* 0x000fea0003800200 */
.L_x_31:
[----:B------:R-:W-:Y:S01]  /*2ba0*/  @P1 SEL R21, R8, R21, P0 ;  /* 0x0000001508151207 */ /* 0x000fe20000000000 */
[--C-:B-12---:R-:W-:Y:S01]  /*2bb0*/  IMAD.WIDE R6, R10, 0x4, R2.reuse ;  /* 0x000000040a067825 */ /* 0x106fe200078e0202 */
[----:B------:R-:W-:Y:S01]  /*2bc0*/  ISETP.GE.AND P1, PT, R14, -0x2, PT ;  /* 0xfffffffe0e00780c */ /* 0x000fe20003f26270 */
[----:B------:R-:W-:Y:S01]  /*2bd0*/  BSSY.RECONVERGENT B1, `(.L_x_33) ;  /* 0x0000022000017945 */ /* 0x000fe20003800200 */
[----:B------:R-:W-:Y:S01]  /*2be0*/  PLOP3.LUT P0, PT, PT, PT, PT, 0x8, 0x80 ;  /* 0x000000000080781c */ /* 0x000fe20003f0e170 */
[--C-:B------:R-:W-:Y:S01]  /*2bf0*/  IMAD.WIDE R8, R9, 0x4, R2.reuse ;  /* 0x0000000409087825 */ /* 0x100fe200078e0202 */
[----:B----4-:R1:W-:Y:S03]  /*2c00*/  STG.E desc[UR6][R6.64], R19 ;  /* 0x0000001306007986 */ /* 0x0103e6000c101906 */
[----:B------:R-:W-:Y:S01]  /*2c10*/  IMAD.WIDE R12, R21, 0x4, R2 ;  /* 0x00000004150c7825 */ /* 0x000fe200078e0202 */
[----:B------:R1:W-:Y:S04]  /*2c20*/  STG.E desc[UR6][R8.64], R17 ;  /* 0x0000001108007986 */ /* 0x0003e8000c101906 */
[----:B0-----:R1:W-:Y:S01]  /*2c30*/  STG.E desc[UR6][R12.64], R15 ;  /* 0x0000000f0c007986 */ /* 0x0013e2000c101906 */
[----:B------:R-:W-:Y:S05]  /*2c40*/  @!P1 BRA `(.L_x_34) ;  /* 0x0000000000689947 */ /* 0x000fea0003800000 */
[-C--:B-1----:R-:W-:Y:S01]  /*2c50*/  IABS R9, R11.reuse ;  /* 0x0000000b00097213 */ /* 0x082fe20000000000 */
[----:B------:R-:W-:Y:S01]  /*2c60*/  VIADD R8, R18, 0x2 ;  /* 0x0000000212087836 */ /* 0x000fe20000000000 */
[----:B------:R-:W-:Y:S02]  /*2c70*/  IABS R14, R11 ;  /* 0x0000000b000e7213 */ /* 0x000fe40000000000 */
[----:B------:R-:W0:Y:S01]  /*2c80*/  I2F.RP R10, R9 ;  /* 0x00000009000a7306 */ /* 0x000e220000209400 */
[----:B------:R-:W-:Y:S02]  /*2c90*/  ISETP.NE.AND P2, PT, R11, RZ, PT ;  /* 0x000000ff0b00720c */ /* 0x000fe40003f45270 */
[----:B------:R-:W-:Y:S02]  /*2ca0*/  IADD3 R14, PT, PT, RZ, -R14, RZ ;  /* 0x8000000eff0e7210 */ /* 0x000fe40007ffe0ff */
[----:B------:R-:W-:-:S03]  /*2cb0*/  ISETP.GE.AND P1, PT, R8, RZ, PT ;  /* 0x000000ff0800720c */ /* 0x000fc60003f26270 */
[----:B0-----:R-:W0:Y:S02]  /*2cc0*/  MUFU.RCP R10, R10 ;  /* 0x0000000a000a7308 */ /* 0x001e240000001000 */
[----:B0-----:R-:W-:-:S06]  /*2cd0*/  VIADD R6, R10, 0xffffffe ;  /* 0x0ffffffe0a067836 */ /* 0x001fcc0000000000 */
[----:B------:R0:W1:Y:S02]  /*2ce0*/  F2I.FTZ.U32.TRUNC.NTZ R7, R6 ;  /* 0x0000000600077305 */ /* 0x000064000021f000 */
[----:B0-----:R-:W-:Y:S02]  /*2cf0*/  IMAD.MOV.U32 R6, RZ, RZ, RZ ;  /* 0x000000ffff067224 */ /* 0x001fe400078e00ff */
[----:B-1----:R-:W-:-:S04]  /*2d00*/  IMAD.MOV R12, RZ, RZ, -R7 ;  /* 0x000000ffff0c7224 */ /* 0x002fc800078e0a07 */
[----:B------:R-:W-:Y:S01]  /*2d10*/  IMAD R13, R12, R9, RZ ;  /* 0x000000090c0d7224 */ /* 0x000fe200078e02ff */
[----:B------:R-:W-:-:S03]  /*2d20*/  IABS R12, R8 ;  /* 0x00000008000c7213 */ /* 0x000fc60000000000 */
        /* <DEDUP_REMOVED lines=12> */
.L_x_34:
[----:B------:R-:W-:Y:S05]  /*2df0*/  BSYNC.RECONVERGENT B1 ;  /* 0x0000000000017941 */ /* 0x000fea0003800200 */
.L_x_33:
[----:B-1----:R0:W1:Y:S01]  /*2e00*/  LDS R9, [R16+0x4] ;  /* 0x0000040010097984 */ /* 0x0020620000000800 */
[----:B------:R-:W-:Y:S01]  /*2e10*/  VIADD R21, R21, 0x1 ;  /* 0x0000000115157836 */ /* 0x000fe20000000000 */
[C---:B------:R-:W-:Y:S01]  /*2e20*/  IADD3 R13, PT, PT, R18.reuse, 0x3, RZ ;  /* 0x00000003120d7810 */ /* 0x040fe20007ffe0ff */
[----:B------:R-:W-:Y:S02]  /*2e30*/  VIADD R18, R18, 0x4 ;  /* 0x0000000412127836 */ /* 0x000fe40000000000 */
[----:B------:R-:W-:Y:S01]  /*2e40*/  IMAD.IADD R6, R21, 0x1, -R5 ;  /* 0x0000000115067824 */ /* 0x000fe200078e0a05 */
[----:B------:R-:W-:Y:S01]  /*2e50*/  ISETP.NE.AND P1, PT, R4, R21, PT ;  /* 0x000000150400720c */ /* 0x000fe20003f25270 */
[----:B0-----:R-:W-:Y:S02]  /*2e60*/  VIADD R16, R16, 0x10 ;  /* 0x0000001010107836 */ /* 0x001fe40000000000 */
[----:B------:R-:W-:-:S05]  /*2e70*/  VIADD R6, R6, 0x8 ;  /* 0x0000000806067836 */ /* 0x000fca0000000000 */
[----:B------:R-:W-:Y:S02]  /*2e80*/  @P0 SEL R21, R6, R21, P1 ;  /* 0x0000001506150207 */ /* 0x000fe40000800000 */
[----:B------:R-:W-:-:S03]  /*2e90*/  ISETP.GE.AND P0, PT, R13, R0, PT ;  /* 0x000000000d00720c */ /* 0x000fc60003f06270 */
[----:B------:R-:W-:-:S04]  /*2ea0*/  IMAD.WIDE R6, R21, 0x4, R2 ;  /* 0x0000000415067825 */ /* 0x000fc800078e0202 */
[----:B------:R-:W-:Y:S01]  /*2eb0*/  VIADD R10, R21, 0x1 ;  /* 0x00000001150a7836 */ /* 0x000fe20000000000 */
[----:B-1----:R3:W-:Y:S05]  /*2ec0*/  STG.E desc[UR6][R6.64], R9 ;  /* 0x0000000906007986 */ /* 0x0027ea000c101906 */
[----:B------:R-:W-:Y:S05]  /*2ed0*/  @!P0 BRA `(.L_x_35) ;  /* 0xfffffff4008c8947 */ /* 0x000fea000383ffff */
.L_x_21:
[----:B------:R-:W-:Y:S05]  /*2ee0*/  BSYNC.RECONVERGENT B0 ;  /* 0x0000000000007941 */ /* 0x000fea0003800200 */
.L_x_20:
[----:B------:R-:W-:Y:S06]  /*2ef0*/  BAR.SYNC.DEFER_BLOCKING 0x0 ;  /* 0x0000000000007b1d */ /* 0x000fec0000010000 */
[----:B------:R-:W-:Y:S05]  /*2f00*/  EXIT ;  /* 0x000000000000794d */ /* 0x000fea0003800000 */
.L_x_36:
[----:B------:R-:W-:-:S00]  /*2f10*/  BRA `(.L_x_36) ;  /* 0xfffffffc00fc7947 */ /* 0x000fc0000383ffff */
[----:B------:R-:W-:-:S00]  /*2f20*/  NOP ;  /* 0x0000000000007918 */ /* 0x000fc00000000000 */
        /* <DEDUP_REMOVED lines=13> */
.L_x_37:


//--------------------- .nv.shared._Z10vector_addPiS_iii --------------------------
	.section	.nv.shared._Z10vector_addPiS_iii,"aw",@nobits
	.sectionflags	@""
	.align	4
.nv.shared._Z10vector_addPiS_iii:
	.zero		1168


//--------------------- .nv.shared.reserved.0     --------------------------
	.section	.nv.shared.reserved.0,"aw",@nobits
	.weak		__nv_reservedSMEM_offset_0_alias
	.size		__nv_reservedSMEM_offset_0_alias, 0, 64
	.other		__nv_reservedSMEM_offset_0_alias,@"STO_CUDA_RESERVED_SHARED STV_DEFAULT"
__nv_reservedSMEM_offset_0_alias:
	.zero		0
	.zero		64


//--------------------- .nv.constant0._Z10vector_addPiS_iii --------------------------
	.section	.nv.constant0._Z10vector_addPiS_iii,"a",@progbits
	.sectionflags	@""
	.align	4
.nv.constant0._Z10vector_addPiS_iii:
	.zero		924


//--------------------- SYMBOLS --------------------------

	.type		.nv.reservedSmem.offset0,@object
	.size		.nv.reservedSmem.offset0,0x4
	.type		.nv.reservedSmem.cap,@object
	.size		.nv.reservedSmem.cap,0x4
